	.target	sm_100a

	.elftype	@"ET_EXEC"


//--------------------- .note.nv.tkinfo           --------------------------
	.section	.note.nv.tkinfo,"",@"SHT_NOTE"
	.sectionflags	@"SHF_NOTE_NV_TKINFO"
	.tkinfo
        /*0018*/ 	.word	0x00000002
        /*0030*/ 	.string	""
        /*0030*/ 	.string	"ptxas"
        /*0030*/ 	.string	"Cuda compilation tools, release 13.0, V13.0.88"
        /*0030*/ 	.string	"Build cuda_13.0.r13.0/compiler.36424714_0"
        /*0030*/ 	.string	"-arch sm_100a -m 64 "



//--------------------- .note.nv.cuinfo           --------------------------
	.section	.note.nv.cuinfo,"",@"SHT_NOTE"
	.sectionflags	@"SHF_NOTE_NV_CUINFO"
        /*0018*/ 	.short	0x0002
        /*001a*/ 	.short	0x0064
        /*001c*/ 	.short	0x0082
	.zero		2


//--------------------- .nv.info                  --------------------------
	.section	.nv.info,"",@"SHT_CUDA_INFO"
	.align	4


	//----- nvinfo : EIATTR_REGCOUNT
	.align		4
        /*0000*/ 	.byte	0x04, 0x2f
        /*0002*/ 	.short	(.L_19 - .L_18)
	.align		4
.L_18:
        /*0004*/ 	.word	index@(_ZN7cutlass13device_kernelINS_4gemm6kernel13GemmUniversalIN4cute5tupleIJiiiiEEENS1_10collective13CollectiveMmaINS1_35MainloopSm100TmaUmmaWarpSpecializedILi6ELi2ELi4ENS5_IJNS4_1CILi1EEENSA_ILi4EEESB_EEEEENS5_IJNSA_ILi128EEESF_NSA_ILi64EEEEEENS_6half_tENS5_IJSB_llEEESI_SJ_NS4_8TiledMMAINS4_8MMA_AtomIJNS4_20SM100_MMA_F16BF16_SSISI_SI_fLi128ELi128ELNS4_4UMMA5MajorE1ELSO_1ELNSN_7ScaleInE0ELSP_0EEEEEENS4_6LayoutINS5_IJSB_SB_SB_EEENS5_IJNSA_ILi0EEESU_SU_EEEEENS5_IJNS4_10UnderscoreESX_SX_EEEEENS4_23SM90_TMA_LOAD_MULTICASTENS4_14ComposedLayoutINS4_7SwizzleILi3ELi4ELi3EEENS4_18smem_ptr_flag_bitsILi16EEENSS_INS5_IJSG_NSA_ILi8EEEEEENS5_IJSB_SG_EEEEEEEvNS4_8identityENS4_13SM90_TMA_LOADES1A_vS1B_EENS_8epilogue10collective18CollectiveEpilogueINS1E_23Sm100TmaWarpSpecializedILi4ELi2ELi32ELb1ELb0EEEJSH_NS5_IJNSS_ISF_SB_EENSS_INSA_ILi32EEESB_EEEEESI_NS5_IJlSB_lEEESI_S1N_NS1E_6fusion15FusionCallbacksIS1I_NS1O_17LinearCombinationISI_fSI_fLNS_15FloatRoundStyleE2EEESH_S1M_JEEENS4_5SM1004TMEM4LOAD26SM100_TMEM_LOAD_32dp32b32xES1C_NS11_INS12_ILi2ELi4ELi3EEES15_NSS_INS5_IJS16_S1K_EEENS5_IJS1K_SB_EEEEEEENS4_39AutoVectorizingCopyWithAssumedAlignmentILi128EEENS4_14SM90_TMA_STOREES22_S24_S24_EEEvvEEEEvNT_6ParamsE)
        /*0008*/ 	.word	0x0000006e


	//----- nvinfo : EIATTR_FRAME_SIZE
	.align		4
.L_19:
        /*000c*/ 	.byte	0x04, 0x11
        /*000e*/ 	.short	(.L_21 - .L_20)
	.align		4
.L_20:
        /*0010*/ 	.word	index@($__internal_2_$__cuda_sm10x_tcgen05_guardrail_trap_unallocated_columns_being_dealloced)
        /*0014*/ 	.word	0x00000000


	//----- nvinfo : EIATTR_FRAME_SIZE
	.align		4
.L_21:
        /*0018*/ 	.byte	0x04, 0x11
        /*001a*/ 	.short	(.L_23 - .L_22)
	.align		4
.L_22:
        /*001c*/ 	.word	index@($__internal_1_$__cuda_sm10x_tcgen05_guardrail_trap_phase_invalid_during_alloc)
        /*0020*/ 	.word	0x00000000


	//----- nvinfo : EIATTR_FRAME_SIZE
	.align		4
.L_23:
        /*0024*/ 	.byte	0x04, 0x11
        /*0026*/ 	.short	(.L_25 - .L_24)
	.align		4
.L_24:
        /*0028*/ 	.word	index@($__internal_0_$__cuda_sm10x_tcgen05_guardrail_trap_col_being_dealloced_not_returned_by_alloc)
        /*002c*/ 	.word	0x00000000


	//----- nvinfo : EIATTR_FRAME_SIZE
	.align		4
.L_25:
        /*0030*/ 	.byte	0x04, 0x11
        /*0032*/ 	.short	(.L_27 - .L_26)
	.align		4
.L_26:
        /*0034*/ 	.word	index@(_ZN7cutlass13device_kernelINS_4gemm6kernel13GemmUniversalIN4cute5tupleIJiiiiEEENS1_10collective13CollectiveMmaINS1_35MainloopSm100TmaUmmaWarpSpecializedILi6ELi2ELi4ENS5_IJNS4_1CILi1EEENSA_ILi4EEESB_EEEEENS5_IJNSA_ILi128EEESF_NSA_ILi64EEEEEENS_6half_tENS5_IJSB_llEEESI_SJ_NS4_8TiledMMAINS4_8MMA_AtomIJNS4_20SM100_MMA_F16BF16_SSISI_SI_fLi128ELi128ELNS4_4UMMA5MajorE1ELSO_1ELNSN_7ScaleInE0ELSP_0EEEEEENS4_6LayoutINS5_IJSB_SB_SB_EEENS5_IJNSA_ILi0EEESU_SU_EEEEENS5_IJNS4_10UnderscoreESX_SX_EEEEENS4_23SM90_TMA_LOAD_MULTICASTENS4_14ComposedLayoutINS4_7SwizzleILi3ELi4ELi3EEENS4_18smem_ptr_flag_bitsILi16EEENSS_INS5_IJSG_NSA_ILi8EEEEEENS5_IJSB_SG_EEEEEEEvNS4_8identityENS4_13SM90_TMA_LOADES1A_vS1B_EENS_8epilogue10collective18CollectiveEpilogueINS1E_23Sm100TmaWarpSpecializedILi4ELi2ELi32ELb1ELb0EEEJSH_NS5_IJNSS_ISF_SB_EENSS_INSA_ILi32EEESB_EEEEESI_NS5_IJlSB_lEEESI_S1N_NS1E_6fusion15FusionCallbacksIS1I_NS1O_17LinearCombinationISI_fSI_fLNS_15FloatRoundStyleE2EEESH_S1M_JEEENS4_5SM1004TMEM4LOAD26SM100_TMEM_LOAD_32dp32b32xES1C_NS11_INS12_ILi2ELi4ELi3EEES15_NSS_INS5_IJS16_S1K_EEENS5_IJS1K_SB_EEEEEEENS4_39AutoVectorizingCopyWithAssumedAlignmentILi128EEENS4_14SM90_TMA_STOREES22_S24_S24_EEEvvEEEEvNT_6ParamsE)
        /*0038*/ 	.word	0x00000000


	//----- nvinfo : EIATTR_MIN_STACK_SIZE
	.align		4
.L_27:
        /*003c*/ 	.byte	0x04, 0x12
        /*003e*/ 	.short	(.L_29 - .L_28)
	.align		4
.L_28:
        /*0040*/ 	.word	index@(_ZN7cutlass13device_kernelINS_4gemm6kernel13GemmUniversalIN4cute5tupleIJiiiiEEENS1_10collective13CollectiveMmaINS1_35MainloopSm100TmaUmmaWarpSpecializedILi6ELi2ELi4ENS5_IJNS4_1CILi1EEENSA_ILi4EEESB_EEEEENS5_IJNSA_ILi128EEESF_NSA_ILi64EEEEEENS_6half_tENS5_IJSB_llEEESI_SJ_NS4_8TiledMMAINS4_8MMA_AtomIJNS4_20SM100_MMA_F16BF16_SSISI_SI_fLi128ELi128ELNS4_4UMMA5MajorE1ELSO_1ELNSN_7ScaleInE0ELSP_0EEEEEENS4_6LayoutINS5_IJSB_SB_SB_EEENS5_IJNSA_ILi0EEESU_SU_EEEEENS5_IJNS4_10UnderscoreESX_SX_EEEEENS4_23SM90_TMA_LOAD_MULTICASTENS4_14ComposedLayoutINS4_7SwizzleILi3ELi4ELi3EEENS4_18smem_ptr_flag_bitsILi16EEENSS_INS5_IJSG_NSA_ILi8EEEEEENS5_IJSB_SG_EEEEEEEvNS4_8identityENS4_13SM90_TMA_LOADES1A_vS1B_EENS_8epilogue10collective18CollectiveEpilogueINS1E_23Sm100TmaWarpSpecializedILi4ELi2ELi32ELb1ELb0EEEJSH_NS5_IJNSS_ISF_SB_EENSS_INSA_ILi32EEESB_EEEEESI_NS5_IJlSB_lEEESI_S1N_NS1E_6fusion15FusionCallbacksIS1I_NS1O_17LinearCombinationISI_fSI_fLNS_15FloatRoundStyleE2EEESH_S1M_JEEENS4_5SM1004TMEM4LOAD26SM100_TMEM_LOAD_32dp32b32xES1C_NS11_INS12_ILi2ELi4ELi3EEES15_NSS_INS5_IJS16_S1K_EEENS5_IJS1K_SB_EEEEEEENS4_39AutoVectorizingCopyWithAssumedAlignmentILi128EEENS4_14SM90_TMA_STOREES22_S24_S24_EEEvvEEEEvNT_6ParamsE)
        /*0044*/ 	.word	0x00000000
.L_29:


//--------------------- .nv.compat                --------------------------
	.section	.nv.compat,"",@"SHT_CUDA_COMPAT_INFO"
	.align	4
        /*0000*/ 	.byte	0x02, 0x09, 0x01, 0x00, 0x02, 0x02, 0x02, 0x00, 0x02, 0x05, 0x05, 0x00, 0x03, 0x07, 0x01, 0x01
        /*0010*/ 	.byte	0x02, 0x03, 0x01, 0x00, 0x02, 0x06, 0x01, 0x00, 0x04, 0x0b, 0x08, 0x00, 0x09, 0x00, 0x00, 0x00
        /*0020*/ 	.byte	0x00, 0x00, 0x00, 0x00


//--------------------- .nv.info._ZN7cutlass13device_kernelINS_4gemm6kernel13GemmUniversalIN4cute5tupleIJiiiiEEENS1_10collective13CollectiveMmaINS1_35MainloopSm100TmaUmmaWarpSpecializedILi6ELi2ELi4ENS5_IJNS4_1CILi1EEENSA_ILi4EEESB_EEEEENS5_IJNSA_ILi128EEESF_NSA_ILi64EEEEEENS_6half_tENS5_IJSB_llEEESI_SJ_NS4_8TiledMMAINS4_8MMA_AtomIJNS4_20SM100_MMA_F16BF16_SSISI_SI_fLi128ELi128ELNS4_4UMMA5MajorE1ELSO_1ELNSN_7ScaleInE0ELSP_0EEEEEENS4_6LayoutINS5_IJSB_SB_SB_EEENS5_IJNSA_ILi0EEESU_SU_EEEEENS5_IJNS4_10UnderscoreESX_SX_EEEEENS4_23SM90_TMA_LOAD_MULTICASTENS4_14ComposedLayoutINS4_7SwizzleILi3ELi4ELi3EEENS4_18smem_ptr_flag_bitsILi16EEENSS_INS5_IJSG_NSA_ILi8EEEEEENS5_IJSB_SG_EEEEEEEvNS4_8identityENS4_13SM90_TMA_LOADES1A_vS1B_EENS_8epilogue10collective18CollectiveEpilogueINS1E_23Sm100TmaWarpSpecializedILi4ELi2ELi32ELb1ELb0EEEJSH_NS5_IJNSS_ISF_SB_EENSS_INSA_ILi32EEESB_EEEEESI_NS5_IJlSB_lEEESI_S1N_NS1E_6fusion15FusionCallbacksIS1I_NS1O_17LinearCombinationISI_fSI_fLNS_15FloatRoundStyleE2EEESH_S1M_JEEENS4_5SM1004TMEM4LOAD26SM100_TMEM_LOAD_32dp32b32xES1C_NS11_INS12_ILi2ELi4ELi3EEES15_NSS_INS5_IJS16_S1K_EEENS5_IJS1K_SB_EEEEEEENS4_39AutoVectorizingCopyWithAssumedAlignmentILi128EEENS4_14SM90_TMA_STOREES22_S24_S24_EEEvvEEEEvNT_6ParamsE --------------------------
	.section	.nv.info._ZN7cutlass13device_kernelINS_4gemm6kernel13GemmUniversalIN4cute5tupleIJiiiiEEENS1_10collective13CollectiveMmaINS1_35MainloopSm100TmaUmmaWarpSpecializedILi6ELi2ELi4ENS5_IJNS4_1CILi1EEENSA_ILi4EEESB_EEEEENS5_IJNSA_ILi128EEESF_NSA_ILi64EEEEEENS_6half_tENS5_IJSB_llEEESI_SJ_NS4_8TiledMMAINS4_8MMA_AtomIJNS4_20SM100_MMA_F16BF16_SSISI_SI_fLi128ELi128ELNS4_4UMMA5MajorE1ELSO_1ELNSN_7ScaleInE0ELSP_0EEEEEENS4_6LayoutINS5_IJSB_SB_SB_EEENS5_IJNSA_ILi0EEESU_SU_EEEEENS5_IJNS4_10UnderscoreESX_SX_EEEEENS4_23SM90_TMA_LOAD_MULTICASTENS4_14ComposedLayoutINS4_7SwizzleILi3ELi4ELi3EEENS4_18smem_ptr_flag_bitsILi16EEENSS_INS5_IJSG_NSA_ILi8EEEEEENS5_IJSB_SG_EEEEEEEvNS4_8identityENS4_13SM90_TMA_LOADES1A_vS1B_EENS_8epilogue10collective18CollectiveEpilogueINS1E_23Sm100TmaWarpSpecializedILi4ELi2ELi32ELb1ELb0EEEJSH_NS5_IJNSS_ISF_SB_EENSS_INSA_ILi32EEESB_EEEEESI_NS5_IJlSB_lEEESI_S1N_NS1E_6fusion15FusionCallbacksIS1I_NS1O_17LinearCombinationISI_fSI_fLNS_15FloatRoundStyleE2EEESH_S1M_JEEENS4_5SM1004TMEM4LOAD26SM100_TMEM_LOAD_32dp32b32xES1C_NS11_INS12_ILi2ELi4ELi3EEES15_NSS_INS5_IJS16_S1K_EEENS5_IJS1K_SB_EEEEEEENS4_39AutoVectorizingCopyWithAssumedAlignmentILi128EEENS4_14SM90_TMA_STOREES22_S24_S24_EEEvvEEEEvNT_6ParamsE,"",@"SHT_CUDA_INFO"
	.sectionflags	@""
	.align	4


	//----- nvinfo : EIATTR_CUDA_API_VERSION
	.align		4
        /*0000*/ 	.byte	0x04, 0x37
        /*0002*/ 	.short	(.L_31 - .L_30)
.L_30:
        /*0004*/ 	.word	0x00000082


	//----- nvinfo : EIATTR_KPARAM_INFO
	.align		4
.L_31:
        /*0008*/ 	.byte	0x04, 0x17
        /*000a*/ 	.short	(.L_33 - .L_32)
.L_32:
        /*000c*/ 	.word	0x00000000
        /*0010*/ 	.short	0x0000
        /*0012*/ 	.short	0x0000
        /*0014*/ 	.byte	0x00, 0xf0, 0x01, 0x20


	//----- nvinfo : EIATTR_AT_ENTRY_FRAGMENTS
	.align		4
.L_33:
        /*0018*/ 	.byte	0x04, 0x4f
        /*001a*/ 	.short	(.L_35 - .L_34)


	//   ....[0]....
.L_34:
        /*001c*/ 	.word	0x00000006


	//----- nvinfo : EIATTR_RESERVED_SMEM_USED
	.align		4
.L_35:
        /*0020*/ 	.byte	0x01, 0x41
	.zero		2


	//----- nvinfo : EIATTR_SPARSE_MMA_MASK
	.align		4
        /*0024*/ 	.byte	0x03, 0x50
        /*0026*/ 	.short	0x0000


	//----- nvinfo : EIATTR_TCGEN05_1CTA_USED
	.align		4
        /*0028*/ 	.byte	0x01, 0x51
	.zero		2


	//----- nvinfo : EIATTR_MAXREG_COUNT
	.align		4
        /*002c*/ 	.byte	0x03, 0x1b
        /*002e*/ 	.short	0x00ff


	//----- nvinfo : EIATTR_NUM_BARRIERS
	.align		4
        /*0030*/ 	.byte	0x02, 0x4c
        /*0032*/ 	.byte	0x07
	.zero		1


	//----- nvinfo : EIATTR_EXTERNS
	.align		4
        /*0034*/ 	.byte	0x04, 0x0f
        /*0036*/ 	.short	(.L_37 - .L_36)


	//   ....[0]....
	.align		4
.L_36:
        /*0038*/ 	.word	index@(__assertfail)


	//----- nvinfo : EIATTR_MERCURY_ISA_VERSION
	.align		4
.L_37:
        /*003c*/ 	.byte	0x03, 0x5f
        /*003e*/ 	.short	0x0101


	//----- nvinfo : EIATTR_INT_WARP_WIDE_INSTR_OFFSETS
	.align		4
        /*0040*/ 	.byte	0x04, 0x31
        /*0042*/ 	.short	(.L_39 - .L_38)


	//   ....[0]....
.L_38:
        /*0044*/ 	.word	0x00002280


	//   ....[1]....
        /*0048*/ 	.word	0x00003e00


	//   ....[2]....
        /*004c*/ 	.word	0x00003e30


	//   ....[3]....
        /*0050*/ 	.word	0x00003e80


	//   ....[4]....
        /*0054*/ 	.word	0x00004770


	//   ....[5]....
        /*0058*/ 	.word	0x000047c0


	//   ....[6]....
        /*005c*/ 	.word	0x000048b0


	//   ....[7]....
        /*0060*/ 	.word	0x00004920


	//   ....[8]....
        /*0064*/ 	.word	0x00004a30


	//   ....[9]....
        /*0068*/ 	.word	0x00004ac0


	//   ....[10]....
        /*006c*/ 	.word	0x00004c90


	//   ....[11]....
        /*0070*/ 	.word	0x00004dd0


	//----- nvinfo : EIATTR_COOP_GROUP_MASK_REGIDS
	.align		4
.L_39:
        /*0074*/ 	.byte	0x04, 0x29
        /*0076*/ 	.short	(.L_41 - .L_40)


	//   ....[0]....
.L_40:
        /*0078*/ 	.word	0xffffffff


	//   ....[1]....
        /*007c*/ 	.word	0xffffffff


	//   ....[2]....
        /*0080*/ 	.word	0xffffffff


	//   ....[3]....
        /*0084*/ 	.word	0xffffffff


	//   ....[4]....
        /*0088*/ 	.word	0xffffffff


	//   ....[5]....
        /*008c*/ 	.word	0xffffffff


	//   ....[6]....
        /*0090*/ 	.word	0xffffffff


	//   ....[7]....
        /*0094*/ 	.word	0xffffffff


	//   ....[8]....
        /*0098*/ 	.word	0xffffffff


	//   ....[9]....
        /*009c*/ 	.word	0xffffffff


	//   ....[10]....
        /*00a0*/ 	.word	0xffffffff


	//   ....[11]....
        /*00a4*/ 	.word	0xffffffff


	//   ....[12]....
        /*00a8*/ 	.word	0xffffffff


	//   ....[13]....
        /*00ac*/ 	.word	0xffffffff


	//----- nvinfo : EIATTR_COOP_GROUP_INSTR_OFFSETS
	.align		4
.L_41:
        /*00b0*/ 	.byte	0x04, 0x28
        /*00b2*/ 	.short	(.L_43 - .L_42)


	//   ....[0]....
.L_42:
        /*00b4*/ 	.word	0x00000090


	//   ....[1]....
        /*00b8*/ 	.word	0x000004d0


	//   ....[2]....
        /*00bc*/ 	.word	0x000006c0


	//   ....[3]....
        /*00c0*/ 	.word	0x00000860


	//   ....[4]....
        /*00c4*/ 	.word	0x00000960


	//   ....[5]....
        /*00c8*/ 	.word	0x00000ad0


	//   ....[6]....
        /*00cc*/ 	.word	0x00000c70


	//   ....[7]....
        /*00d0*/ 	.word	0x00000e20


	//   ....[8]....
        /*00d4*/ 	.word	0x00002160


	//   ....[9]....
        /*00d8*/ 	.word	0x00003060


	//   ....[10]....
        /*00dc*/ 	.word	0x00003270


	//   ....[11]....
        /*00e0*/ 	.word	0x000032a0


	//   ....[12]....
        /*00e4*/ 	.word	0x00003cf0


	//   ....[13]....
        /*00e8*/ 	.word	0x00003f20


	//----- nvinfo : EIATTR_VRC_CTA_INIT_COUNT
	.align		4
.L_43:
        /*00ec*/ 	.byte	0x02, 0x4a
        /*00ee*/ 	.byte	0x80
	.zero		1


	//----- nvinfo : EIATTR_SYSCALL_OFFSETS
	.align		4
        /*00f0*/ 	.byte	0x04, 0x46
        /*00f2*/ 	.short	(.L_45 - .L_44)


	//   ....[0]....
.L_44:
        /*00f4*/ 	.word	0x00005870


	//   ....[1]....
        /*00f8*/ 	.word	0x00005960


	//   ....[2]....
        /*00fc*/ 	.word	0x000060d0


	//   ....[3]....
        /*0100*/ 	.word	0x00006d50


	//   ....[4]....
        /*0104*/ 	.word	0x000079a0


	//   ....[5]....
        /*0108*/ 	.word	0x000085f0


	//----- nvinfo : EIATTR_MBARRIER_INSTR_OFFSETS
	.align		4
.L_45:
        /*010c*/ 	.byte	0x04, 0x39
        /*010e*/ 	.short	(.L_47 - .L_46)


	//   ....[0]....
.L_46:
        /*0110*/ 	.word	0x000005f0
        /*0114*/ 	.word	0x000000ff
        /*0118*/ 	.word	0x00000000
        /*011c*/ 	.short	0x0100
        /*011e*/ 	.byte	0x08
	.zero		1


	//   ....[1]....
        /*0120*/ 	.word	0x00000600
        /*0124*/ 	.word	0x000000ff
        /*0128*/ 	.word	0x00000030
        /*012c*/ 	.short	0x0100
        /*012e*/ 	.byte	0x08
	.zero		1


	//   ....[2]....
        /*0130*/ 	.word	0x00000610
        /*0134*/ 	.word	0x000000ff
        /*0138*/ 	.word	0x00000008
        /*013c*/ 	.short	0x0100
        /*013e*/ 	.byte	0x08
	.zero		1


	//   ....[3]....
        /*0140*/ 	.word	0x00000620
        /*0144*/ 	.word	0x000000ff
        /*0148*/ 	.word	0x00000038
        /*014c*/ 	.short	0x0100
        /*014e*/ 	.byte	0x08
	.zero		1


	//   ....[4]....
        /*0150*/ 	.word	0x00000630
        /*0154*/ 	.word	0x000000ff
        /*0158*/ 	.word	0x00000010
        /*015c*/ 	.short	0x0100
        /*015e*/ 	.byte	0x08
	.zero		1


	//   ....[5]....
        /*0160*/ 	.word	0x00000640
        /*0164*/ 	.word	0x000000ff
        /*0168*/ 	.word	0x00000040
        /*016c*/ 	.short	0x0100
        /*016e*/ 	.byte	0x08
	.zero		1


	//   ....[6]....
        /*0170*/ 	.word	0x00000650
        /*0174*/ 	.word	0x000000ff
        /*0178*/ 	.word	0x00000018
        /*017c*/ 	.short	0x0100
        /*017e*/ 	.byte	0x08
	.zero		1


	//   ....[7]....
        /*0180*/ 	.word	0x00000660
        /*0184*/ 	.word	0x000000ff
        /*0188*/ 	.word	0x00000048
        /*018c*/ 	.short	0x0100
        /*018e*/ 	.byte	0x08
	.zero		1


	//   ....[8]....
        /*0190*/ 	.word	0x00000670
        /*0194*/ 	.word	0x000000ff
        /*0198*/ 	.word	0x00000020
        /*019c*/ 	.short	0x0100
        /*019e*/ 	.byte	0x08
	.zero		1


	//   ....[9]....
        /*01a0*/ 	.word	0x00000680
        /*01a4*/ 	.word	0x000000ff
        /*01a8*/ 	.word	0x00000050
        /*01ac*/ 	.short	0x0100
        /*01ae*/ 	.byte	0x08
	.zero		1


	//   ....[10]....
        /*01b0*/ 	.word	0x00000690
        /*01b4*/ 	.word	0x000000ff
        /*01b8*/ 	.word	0x00000028
        /*01bc*/ 	.short	0x0100
        /*01be*/ 	.byte	0x08
	.zero		1


	//   ....[11]....
        /*01c0*/ 	.word	0x000006a0
        /*01c4*/ 	.word	0x000000ff
        /*01c8*/ 	.word	0x00000058
        /*01cc*/ 	.short	0x0100
        /*01ce*/ 	.byte	0x08
	.zero		1


	//   ....[12]....
        /*01d0*/ 	.word	0x000007d0
        /*01d4*/ 	.word	0x000000ff
        /*01d8*/ 	.word	0x00000060
        /*01dc*/ 	.short	0x0100
        /*01de*/ 	.byte	0x08
	.zero		1


	//   ....[13]....
        /*01e0*/ 	.word	0x000007e0
        /*01e4*/ 	.word	0x000000ff
        /*01e8*/ 	.word	0x00000080
        /*01ec*/ 	.short	0x0100
        /*01ee*/ 	.byte	0x08
	.zero		1


	//   ....[14]....
        /*01f0*/ 	.word	0x000007f0
        /*01f4*/ 	.word	0x000000ff
        /*01f8*/ 	.word	0x00000068
        /*01fc*/ 	.short	0x0100
        /*01fe*/ 	.byte	0x08
	.zero		1


	//   ....[15]....
        /*0200*/ 	.word	0x00000800
        /*0204*/ 	.word	0x000000ff
        /*0208*/ 	.word	0x00000088
        /*020c*/ 	.short	0x0100
        /*020e*/ 	.byte	0x08
	.zero		1


	//   ....[16]....
        /*0210*/ 	.word	0x00000810
        /*0214*/ 	.word	0x000000ff
        /*0218*/ 	.word	0x00000070
        /*021c*/ 	.short	0x0100
        /*021e*/ 	.byte	0x08
	.zero		1


	//   ....[17]....
        /*0220*/ 	.word	0x00000820
        /*0224*/ 	.word	0x000000ff
        /*0228*/ 	.word	0x00000090
        /*022c*/ 	.short	0x0100
        /*022e*/ 	.byte	0x08
	.zero		1


	//   ....[18]....
        /*0230*/ 	.word	0x00000830
        /*0234*/ 	.word	0x000000ff
        /*0238*/ 	.word	0x00000078
        /*023c*/ 	.short	0x0100
        /*023e*/ 	.byte	0x08
	.zero		1


	//   ....[19]....
        /*0240*/ 	.word	0x00000840
        /*0244*/ 	.word	0x000000ff
        /*0248*/ 	.word	0x00000098
        /*024c*/ 	.short	0x0100
        /*024e*/ 	.byte	0x08
	.zero		1


	//   ....[20]....
        /*0250*/ 	.word	0x00000930
        /*0254*/ 	.word	0x000000ff
        /*0258*/ 	.word	0x000000a0
        /*025c*/ 	.short	0x0100
        /*025e*/ 	.byte	0x06
	.zero		1


	//   ....[21]....
        /*0260*/ 	.word	0x00000940
        /*0264*/ 	.word	0x000000ff
        /*0268*/ 	.word	0x000000a8
        /*026c*/ 	.short	0x0100
        /*026e*/ 	.byte	0x06
	.zero		1


	//   ....[22]....
        /*0270*/ 	.word	0x00000a80
        /*0274*/ 	.word	0x000000ff
        /*0278*/ 	.word	0x000000b0
        /*027c*/ 	.short	0x0100
        /*027e*/ 	.byte	0x06
	.zero		1


	//   ....[23]....
        /*0280*/ 	.word	0x00000a90
        /*0284*/ 	.word	0x000000ff
        /*0288*/ 	.word	0x000000c0
        /*028c*/ 	.short	0x0100
        /*028e*/ 	.byte	0x06
	.zero		1


	//   ....[24]....
        /*0290*/ 	.word	0x00000aa0
        /*0294*/ 	.word	0x000000ff
        /*0298*/ 	.word	0x000000b8
        /*029c*/ 	.short	0x0100
        /*029e*/ 	.byte	0x06
	.zero		1


	//   ....[25]....
        /*02a0*/ 	.word	0x00000ab0
        /*02a4*/ 	.word	0x000000ff
        /*02a8*/ 	.word	0x000000c8
        /*02ac*/ 	.short	0x0100
        /*02ae*/ 	.byte	0x06
	.zero		1


	//   ....[26]....
        /*02b0*/ 	.word	0x00000be0
        /*02b4*/ 	.word	0x000000ff
        /*02b8*/ 	.word	0x000000d0
        /*02bc*/ 	.short	0x0100
        /*02be*/ 	.byte	0x08
	.zero		1


	//   ....[27]....
        /*02c0*/ 	.word	0x00000bf0
        /*02c4*/ 	.word	0x000000ff
        /*02c8*/ 	.word	0x000000f0
        /*02cc*/ 	.short	0x0100
        /*02ce*/ 	.byte	0x08
	.zero		1


	//   ....[28]....
        /*02d0*/ 	.word	0x00000c00
        /*02d4*/ 	.word	0x000000ff
        /*02d8*/ 	.word	0x000000d8
        /*02dc*/ 	.short	0x0100
        /*02de*/ 	.byte	0x08
	.zero		1


	//   ....[29]....
        /*02e0*/ 	.word	0x00000c10
        /*02e4*/ 	.word	0x000000ff
        /*02e8*/ 	.word	0x000000f8
        /*02ec*/ 	.short	0x0100
        /*02ee*/ 	.byte	0x08
	.zero		1


	//   ....[30]....
        /*02f0*/ 	.word	0x00000c20
        /*02f4*/ 	.word	0x000000ff
        /*02f8*/ 	.word	0x000000e0
        /*02fc*/ 	.short	0x0100
        /*02fe*/ 	.byte	0x08
	.zero		1


	//   ....[31]....
        /*0300*/ 	.word	0x00000c30
        /*0304*/ 	.word	0x000000ff
        /*0308*/ 	.word	0x00000100
        /*030c*/ 	.short	0x0100
        /*030e*/ 	.byte	0x08
	.zero		1


	//   ....[32]....
        /*0310*/ 	.word	0x00000c40
        /*0314*/ 	.word	0x000000ff
        /*0318*/ 	.word	0x000000e8
        /*031c*/ 	.short	0x0100
        /*031e*/ 	.byte	0x08
	.zero		1


	//   ....[33]....
        /*0320*/ 	.word	0x00000c50
        /*0324*/ 	.word	0x000000ff
        /*0328*/ 	.word	0x00000108
        /*032c*/ 	.short	0x0100
        /*032e*/ 	.byte	0x08
	.zero		1


	//   ....[34]....
        /*0330*/ 	.word	0x00000d40
        /*0334*/ 	.word	0x000000ff
        /*0338*/ 	.word	0x00000110
        /*033c*/ 	.short	0x0100
        /*033e*/ 	.byte	0x06
	.zero		1


	//   ....[35]....
        /*0340*/ 	.word	0x00000d50
        /*0344*/ 	.word	0x000000ff
        /*0348*/ 	.word	0x00000120
        /*034c*/ 	.short	0x0100
        /*034e*/ 	.byte	0x06
	.zero		1


	//   ....[36]....
        /*0350*/ 	.word	0x00000d60
        /*0354*/ 	.word	0x000000ff
        /*0358*/ 	.word	0x00000118
        /*035c*/ 	.short	0x0100
        /*035e*/ 	.byte	0x06
	.zero		1


	//   ....[37]....
        /*0360*/ 	.word	0x00000d70
        /*0364*/ 	.word	0x000000ff
        /*0368*/ 	.word	0x00000128
        /*036c*/ 	.short	0x0100
        /*036e*/ 	.byte	0x06
	.zero		1


	//   ....[38]....
        /*0370*/ 	.word	0x00001820
        /*0374*/ 	.word	0x00000002
        /*0378*/ 	.word	0x00000120
        /*037c*/ 	.short	0x010a
        /*037e*/ 	.byte	0xff
	.zero		1


	//   ....[39]....
        /*0380*/ 	.word	0x00001850
        /*0384*/ 	.word	0x00000002
        /*0388*/ 	.word	0x00000110
        /*038c*/ 	.short	0x0101
        /*038e*/ 	.byte	0xff
	.zero		1


	//   ....[40]....
        /*0390*/ 	.word	0x00001920
        /*0394*/ 	.word	0x000000ff
        /*0398*/ 	.word	0x00000030
        /*039c*/ 	.short	0x010a
        /*039e*/ 	.byte	0x08
	.zero		1


	//   ....[41]....
        /*03a0*/ 	.word	0x000019e0
        /*03a4*/ 	.word	0x000000ff
        /*03a8*/ 	.word	0x00000030
        /*03ac*/ 	.short	0x010a
        /*03ae*/ 	.byte	0x21
	.zero		1


	//   ....[42]....
        /*03b0*/ 	.word	0x00001b70
        /*03b4*/ 	.word	0x000000ff
        /*03b8*/ 	.word	0x00000030
        /*03bc*/ 	.short	0x010a
        /*03be*/ 	.byte	0x08
	.zero		1


	//   ....[43]....
        /*03c0*/ 	.word	0x00001d50
        /*03c4*/ 	.word	0x000000ff
        /*03c8*/ 	.word	0x000000a8
        /*03cc*/ 	.short	0x0101
        /*03ce*/ 	.byte	0x05
	.zero		1


	//   ....[44]....
        /*03d0*/ 	.word	0x00001d70
        /*03d4*/ 	.word	0x000000ff
        /*03d8*/ 	.word	0x00000030
        /*03dc*/ 	.short	0x010a
        /*03de*/ 	.byte	0x08
	.zero		1


	//   ....[45]....
        /*03e0*/ 	.word	0x00001e10
        /*03e4*/ 	.word	0x000000ff
        /*03e8*/ 	.word	0x00000030
        /*03ec*/ 	.short	0x010a
        /*03ee*/ 	.byte	0x21
	.zero		1


	//   ....[46]....
        /*03f0*/ 	.word	0x00001fa0
        /*03f4*/ 	.word	0x000000ff
        /*03f8*/ 	.word	0x00000030
        /*03fc*/ 	.short	0x010a
        /*03fe*/ 	.byte	0x08
	.zero		1


	//   ....[47]....
        /*0400*/ 	.word	0x00002190
        /*0404*/ 	.word	0x00000002
        /*0408*/ 	.word	0x000000b0
        /*040c*/ 	.short	0x010a
        /*040e*/ 	.byte	0xff
	.zero		1


	//   ....[48]....
        /*0410*/ 	.word	0x00002250
        /*0414*/ 	.word	0x00000002
        /*0418*/ 	.word	0x00000000
        /*041c*/ 	.short	0x0101
        /*041e*/ 	.byte	0xff
	.zero		1


	//   ....[49]....
        /*0420*/ 	.word	0x000027b0
        /*0424*/ 	.word	0x000000ff
        /*0428*/ 	.word	0x00000000
        /*042c*/ 	.short	0x010a
        /*042e*/ 	.byte	0x04
	.zero		1


	//   ....[50]....
        /*0430*/ 	.word	0x00002840
        /*0434*/ 	.word	0x000000ff
        /*0438*/ 	.word	0x00000000
        /*043c*/ 	.short	0x010a
        /*043e*/ 	.byte	0x04
	.zero		1


	//   ....[51]....
        /*0440*/ 	.word	0x000028d0
        /*0444*/ 	.word	0x000000ff
        /*0448*/ 	.word	0x00000000
        /*044c*/ 	.short	0x010a
        /*044e*/ 	.byte	0x04
	.zero		1


	//   ....[52]....
        /*0450*/ 	.word	0x00002960
        /*0454*/ 	.word	0x000000ff
        /*0458*/ 	.word	0x00000000
        /*045c*/ 	.short	0x010a
        /*045e*/ 	.byte	0x04
	.zero		1


	//   ....[53]....
        /*0460*/ 	.word	0x000029f0
        /*0464*/ 	.word	0x000000ff
        /*0468*/ 	.word	0x00000000
        /*046c*/ 	.short	0x010a
        /*046e*/ 	.byte	0x04
	.zero		1


	//   ....[54]....
        /*0470*/ 	.word	0x00002a90
        /*0474*/ 	.word	0x00000000
        /*0478*/ 	.word	0x00000000
        /*047c*/ 	.short	0x010a
        /*047e*/ 	.byte	0xff
	.zero		1


	//   ....[55]....
        /*0480*/ 	.word	0x00002bc0
        /*0484*/ 	.word	0x00000000
        /*0488*/ 	.word	0x00000110
        /*048c*/ 	.short	0x010a
        /*048e*/ 	.byte	0xff
	.zero		1


	//   ....[56]....
        /*0490*/ 	.word	0x00002c30
        /*0494*/ 	.word	0x00000000
        /*0498*/ 	.word	0x00000000
        /*049c*/ 	.short	0x0101
        /*049e*/ 	.byte	0xff
	.zero		1


	//   ....[57]....
        /*04a0*/ 	.word	0x00002c50
        /*04a4*/ 	.word	0x000000ff
        /*04a8*/ 	.word	0x000000c0
        /*04ac*/ 	.short	0x010a
        /*04ae*/ 	.byte	0x05
	.zero		1


	//   ....[58]....
        /*04b0*/ 	.word	0x00002d70
        /*04b4*/ 	.word	0x00000000
        /*04b8*/ 	.word	0x000000b0
        /*04bc*/ 	.short	0x010a
        /*04be*/ 	.byte	0xff
	.zero		1


	//   ....[59]....
        /*04c0*/ 	.word	0x00002e70
        /*04c4*/ 	.word	0x00000000
        /*04c8*/ 	.word	0x00000000
        /*04cc*/ 	.short	0x0101
        /*04ce*/ 	.byte	0xff
	.zero		1


	//   ....[60]....
        /*04d0*/ 	.word	0x00002f00
        /*04d4*/ 	.word	0x000000ff
        /*04d8*/ 	.word	0x000000c0
        /*04dc*/ 	.short	0x0106
        /*04de*/ 	.byte	0x05
	.zero		1


	//   ....[61]....
        /*04e0*/ 	.word	0x00002f20
        /*04e4*/ 	.word	0x000000ff
        /*04e8*/ 	.word	0x000000c0
        /*04ec*/ 	.short	0x010a
        /*04ee*/ 	.byte	0x05
	.zero		1


	//   ....[62]....
        /*04f0*/ 	.word	0x00002fb0
        /*04f4*/ 	.word	0x000000ff
        /*04f8*/ 	.word	0x000000c0
        /*04fc*/ 	.short	0x0106
        /*04fe*/ 	.byte	0x04
	.zero		1


	//   ....[63]....
        /*0500*/ 	.word	0x00002ff0
        /*0504*/ 	.word	0x00000000
        /*0508*/ 	.word	0x000000c0
        /*050c*/ 	.short	0x010a
        /*050e*/ 	.byte	0xff
	.zero		1


	//   ....[64]....
        /*0510*/ 	.word	0x00003540
        /*0514*/ 	.word	0x00000000
        /*0518*/ 	.word	0x000000b0
        /*051c*/ 	.short	0x010a
        /*051e*/ 	.byte	0xff
	.zero		1


	//   ....[65]....
        /*0520*/ 	.word	0x00003650
        /*0524*/ 	.word	0x00000003
        /*0528*/ 	.word	0x00000000
        /*052c*/ 	.short	0x0101
        /*052e*/ 	.byte	0xff
	.zero		1


	//   ....[66]....
        /*0530*/ 	.word	0x00003660
        /*0534*/ 	.word	0x000000ff
        /*0538*/ 	.word	0x00000000
        /*053c*/ 	.short	0x010a
        /*053e*/ 	.byte	0x06
	.zero		1


	//   ....[67]....
        /*0540*/ 	.word	0x00003680
        /*0544*/ 	.word	0x000000ff
        /*0548*/ 	.word	0x000000f0
        /*054c*/ 	.short	0x010a
        /*054e*/ 	.byte	0x07
	.zero		1


	//   ....[68]....
        /*0550*/ 	.word	0x00003750
        /*0554*/ 	.word	0x000000ff
        /*0558*/ 	.word	0x00000000
        /*055c*/ 	.short	0x010a
        /*055e*/ 	.byte	0x06
	.zero		1


	//   ....[69]....
        /*0560*/ 	.word	0x00003880
        /*0564*/ 	.word	0x000000ff
        /*0568*/ 	.word	0x00000000
        /*056c*/ 	.short	0x010a
        /*056e*/ 	.byte	0x1a
	.zero		1


	//   ....[70]....
        /*0570*/ 	.word	0x00003b20
        /*0574*/ 	.word	0x000000ff
        /*0578*/ 	.word	0x00000000
        /*057c*/ 	.short	0x010a
        /*057e*/ 	.byte	0x06
	.zero		1


	//   ....[71]....
        /*0580*/ 	.word	0x00003bb0
        /*0584*/ 	.word	0x000000ff
        /*0588*/ 	.word	0x00000000
        /*058c*/ 	.short	0x010a
        /*058e*/ 	.byte	0x06
	.zero		1


	//   ....[72]....
        /*0590*/ 	.word	0x00003c40
        /*0594*/ 	.word	0x000000ff
        /*0598*/ 	.word	0x00000000
        /*059c*/ 	.short	0x010a
        /*059e*/ 	.byte	0x06
	.zero		1


	//   ....[73]....
        /*05a0*/ 	.word	0x00003cd0
        /*05a4*/ 	.word	0x000000ff
        /*05a8*/ 	.word	0x00000000
        /*05ac*/ 	.short	0x010a
        /*05ae*/ 	.byte	0x07
	.zero		1


	//   ....[74]....
        /*05b0*/ 	.word	0x00004110
        /*05b4*/ 	.word	0x00000000
        /*05b8*/ 	.word	0x000000b0
        /*05bc*/ 	.short	0x010a
        /*05be*/ 	.byte	0xff
	.zero		1


	//   ....[75]....
        /*05c0*/ 	.word	0x000041d0
        /*05c4*/ 	.word	0x00000000
        /*05c8*/ 	.word	0x00000000
        /*05cc*/ 	.short	0x0101
        /*05ce*/ 	.byte	0xff
	.zero		1


	//   ....[76]....
        /*05d0*/ 	.word	0x000044f0
        /*05d4*/ 	.word	0x000000ff
        /*05d8*/ 	.word	0x000000a8
        /*05dc*/ 	.short	0x010a
        /*05de*/ 	.byte	0x04
	.zero		1


	//   ....[77]....
        /*05e0*/ 	.word	0x000046f0
        /*05e4*/ 	.word	0x000000ff
        /*05e8*/ 	.word	0x00000080
        /*05ec*/ 	.short	0x010a
        /*05ee*/ 	.byte	0x04
	.zero		1


	//   ....[78]....
        /*05f0*/ 	.word	0x00004860
        /*05f4*/ 	.word	0x000000ff
        /*05f8*/ 	.word	0x00000060
        /*05fc*/ 	.short	0x010b
        /*05fe*/ 	.byte	0x04
	.zero		1


	//   ....[79]....
        /*0600*/ 	.word	0x00004870
        /*0604*/ 	.word	0x000000ff
        /*0608*/ 	.word	0x00000000
        /*060c*/ 	.short	0x0101
        /*060e*/ 	.byte	0x06
	.zero		1


	//   ....[80]....
        /*0610*/ 	.word	0x00004880
        /*0614*/ 	.word	0x000000ff
        /*0618*/ 	.word	0x00000088
        /*061c*/ 	.short	0x010a
        /*061e*/ 	.byte	0x04
	.zero		1


	//   ....[81]....
        /*0620*/ 	.word	0x000049d0
        /*0624*/ 	.word	0x000000ff
        /*0628*/ 	.word	0x00000068
        /*062c*/ 	.short	0x010b
        /*062e*/ 	.byte	0x04
	.zero		1


	//   ....[82]....
        /*0630*/ 	.word	0x000049e0
        /*0634*/ 	.word	0x000000ff
        /*0638*/ 	.word	0x00000000
        /*063c*/ 	.short	0x0101
        /*063e*/ 	.byte	0x06
	.zero		1


	//   ....[83]....
        /*0640*/ 	.word	0x000049f0
        /*0644*/ 	.word	0x000000ff
        /*0648*/ 	.word	0x00000090
        /*064c*/ 	.short	0x010a
        /*064e*/ 	.byte	0x04
	.zero		1


	//   ....[84]....
        /*0650*/ 	.word	0x00004b70
        /*0654*/ 	.word	0x000000ff
        /*0658*/ 	.word	0x00000070
        /*065c*/ 	.short	0x010b
        /*065e*/ 	.byte	0x04
	.zero		1


	//   ....[85]....
        /*0660*/ 	.word	0x00004bb0
        /*0664*/ 	.word	0x000000ff
        /*0668*/ 	.word	0x00000000
        /*066c*/ 	.short	0x0101
        /*066e*/ 	.byte	0x06
	.zero		1


	//   ....[86]....
        /*0670*/ 	.word	0x00004bf0
        /*0674*/ 	.word	0x000000ff
        /*0678*/ 	.word	0x00000098
        /*067c*/ 	.short	0x010a
        /*067e*/ 	.byte	0x04
	.zero		1


	//   ....[87]....
        /*0680*/ 	.word	0x00004e30
        /*0684*/ 	.word	0x000000ff
        /*0688*/ 	.word	0x00000078
        /*068c*/ 	.short	0x010b
        /*068e*/ 	.byte	0x04
	.zero		1


	//   ....[88]....
        /*0690*/ 	.word	0x00004e50
        /*0694*/ 	.word	0x000000ff
        /*0698*/ 	.word	0x00000000
        /*069c*/ 	.short	0x0101
        /*069e*/ 	.byte	0x05
	.zero		1


	//   ....[89]....
        /*06a0*/ 	.word	0x00004e80
        /*06a4*/ 	.word	0x000000ff
        /*06a8*/ 	.word	0x00000080
        /*06ac*/ 	.short	0x010a
        /*06ae*/ 	.byte	0x04
	.zero		1


	//   ....[90]....
        /*06b0*/ 	.word	0x00004ea0
        /*06b4*/ 	.word	0x000000ff
        /*06b8*/ 	.word	0x00000088
        /*06bc*/ 	.short	0x010a
        /*06be*/ 	.byte	0x04
	.zero		1


	//   ....[91]....
        /*06c0*/ 	.word	0x00004ec0
        /*06c4*/ 	.word	0x000000ff
        /*06c8*/ 	.word	0x00000090
        /*06cc*/ 	.short	0x010a
        /*06ce*/ 	.byte	0x04
	.zero		1


	//   ....[92]....
        /*06d0*/ 	.word	0x00004f00
        /*06d4*/ 	.word	0x00000000
        /*06d8*/ 	.word	0x00000098
        /*06dc*/ 	.short	0x010a
        /*06de*/ 	.byte	0xff
	.zero		1


	//   ....[93]....
        /*06e0*/ 	.word	0x00005230
        /*06e4*/ 	.word	0x00000000
        /*06e8*/ 	.word	0x000000b0
        /*06ec*/ 	.short	0x010a
        /*06ee*/ 	.byte	0xff
	.zero		1


	//   ....[94]....
        /*06f0*/ 	.word	0x00005340
        /*06f4*/ 	.word	0x00000000
        /*06f8*/ 	.word	0x00000000
        /*06fc*/ 	.short	0x0101
        /*06fe*/ 	.byte	0xff
	.zero		1


	//   ....[95]....
        /*0700*/ 	.word	0x00005d90
        /*0704*/ 	.word	0x000000ff
        /*0708*/ 	.word	0x00000060
        /*070c*/ 	.short	0x010a
        /*070e*/ 	.byte	0x30
	.zero		1


	//   ....[96]....
        /*0710*/ 	.word	0x00005dd0
        /*0714*/ 	.word	0x00000040
        /*0718*/ 	.word	0x000000d0
        /*071c*/ 	.short	0x010a
        /*071e*/ 	.byte	0xff
	.zero		1


	//   ....[97]....
        /*0720*/ 	.word	0x00005ec0
        /*0724*/ 	.word	0x000000ff
        /*0728*/ 	.word	0x00000060
        /*072c*/ 	.short	0x010a
        /*072e*/ 	.byte	0x30
	.zero		1


	//   ....[98]....
        /*0730*/ 	.word	0x00005fb0
        /*0734*/ 	.word	0x00000040
        /*0738*/ 	.word	0x000000d0
        /*073c*/ 	.short	0x010a
        /*073e*/ 	.byte	0xff
	.zero		1


	//   ....[99]....
        /*0740*/ 	.word	0x00006a80
        /*0744*/ 	.word	0x00000000
        /*0748*/ 	.word	0x00000000
        /*074c*/ 	.short	0x0101
        /*074e*/ 	.byte	0xff
	.zero		1


	//   ....[100]....
        /*0750*/ 	.word	0x00006a90
        /*0754*/ 	.word	0x00000002
        /*0758*/ 	.word	0x00000060
        /*075c*/ 	.short	0x010a
        /*075e*/ 	.byte	0xff
	.zero		1


	//   ....[101]....
        /*0760*/ 	.word	0x00006b70
        /*0764*/ 	.word	0x00000002
        /*0768*/ 	.word	0x00000060
        /*076c*/ 	.short	0x010a
        /*076e*/ 	.byte	0xff
	.zero		1


	//   ....[102]....
        /*0770*/ 	.word	0x000076d0
        /*0774*/ 	.word	0x00000048
        /*0778*/ 	.word	0x00000000
        /*077c*/ 	.short	0x0101
        /*077e*/ 	.byte	0xff
	.zero		1


	//   ....[103]....
        /*0780*/ 	.word	0x000076f0
        /*0784*/ 	.word	0x00000000
        /*0788*/ 	.word	0x00000060
        /*078c*/ 	.short	0x010a
        /*078e*/ 	.byte	0xff
	.zero		1


	//   ....[104]....
        /*0790*/ 	.word	0x000077c0
        /*0794*/ 	.word	0x00000000
        /*0798*/ 	.word	0x00000060
        /*079c*/ 	.short	0x010a
        /*079e*/ 	.byte	0xff
	.zero		1


	//   ....[105]....
        /*07a0*/ 	.word	0x00008320
        /*07a4*/ 	.word	0x00000048
        /*07a8*/ 	.word	0x00000000
        /*07ac*/ 	.short	0x0101
        /*07ae*/ 	.byte	0xff
	.zero		1


	//   ....[106]....
        /*07b0*/ 	.word	0x00008340
        /*07b4*/ 	.word	0x00000000
        /*07b8*/ 	.word	0x00000060
        /*07bc*/ 	.short	0x010a
        /*07be*/ 	.byte	0xff
	.zero		1


	//   ....[107]....
        /*07c0*/ 	.word	0x00008410
        /*07c4*/ 	.word	0x00000000
        /*07c8*/ 	.word	0x00000060
        /*07cc*/ 	.short	0x010a
        /*07ce*/ 	.byte	0xff
	.zero		1


	//   ....[108]....
        /*07d0*/ 	.word	0x00008750
        /*07d4*/ 	.word	0x000000ff
        /*07d8*/ 	.word	0x00000000
        /*07dc*/ 	.short	0x0101
        /*07de*/ 	.byte	0x05
	.zero		1


	//   ....[109]....
        /*07e0*/ 	.word	0x00008fd0
        /*07e4*/ 	.word	0x00000000
        /*07e8*/ 	.word	0x00000000
        /*07ec*/ 	.short	0x0101
        /*07ee*/ 	.byte	0xff
	.zero		1


	//   ....[110]....
        /*07f0*/ 	.word	0x00009240
        /*07f4*/ 	.word	0x000000ff
        /*07f8*/ 	.word	0x00000000
        /*07fc*/ 	.short	0x0101
        /*07fe*/ 	.byte	0x04
	.zero		1


	//   ....[111]....
        /*0800*/ 	.word	0x00009260
        /*0804*/ 	.word	0x00000002
        /*0808*/ 	.word	0x00000120
        /*080c*/ 	.short	0x010a
        /*080e*/ 	.byte	0xff
	.zero		1


	//   ....[112]....
        /*0810*/ 	.word	0x000092c0
        /*0814*/ 	.word	0x00000002
        /*0818*/ 	.word	0x00000030
        /*081c*/ 	.short	0x010a
        /*081e*/ 	.byte	0xff
	.zero		1


	//   ....[113]....
        /*0820*/ 	.word	0x00009320
        /*0824*/ 	.word	0x00000002
        /*0828*/ 	.word	0x00000030
        /*082c*/ 	.short	0x010a
        /*082e*/ 	.byte	0xff
	.zero		1


	//   ....[114]....
        /*0830*/ 	.word	0x00009370
        /*0834*/ 	.word	0x00000002
        /*0838*/ 	.word	0x000000b0
        /*083c*/ 	.short	0x010a
        /*083e*/ 	.byte	0xff
	.zero		1


	//   ....[115]....
        /*0840*/ 	.word	0x000093d0
        /*0844*/ 	.word	0x00000000
        /*0848*/ 	.word	0x00000000
        /*084c*/ 	.short	0x010a
        /*084e*/ 	.byte	0xff
	.zero		1


	//   ....[116]....
        /*0850*/ 	.word	0x00009430
        /*0854*/ 	.word	0x00000000
        /*0858*/ 	.word	0x00000000
        /*085c*/ 	.short	0x010a
        /*085e*/ 	.byte	0xff
	.zero		1


	//   ....[117]....
        /*0860*/ 	.word	0x00009490
        /*0864*/ 	.word	0x00000000
        /*0868*/ 	.word	0x00000000
        /*086c*/ 	.short	0x010a
        /*086e*/ 	.byte	0xff
	.zero		1


	//   ....[118]....
        /*0870*/ 	.word	0x000094f0
        /*0874*/ 	.word	0x00000000
        /*0878*/ 	.word	0x00000000
        /*087c*/ 	.short	0x010a
        /*087e*/ 	.byte	0xff
	.zero		1


	//   ....[119]....
        /*0880*/ 	.word	0x00009550
        /*0884*/ 	.word	0x00000000
        /*0888*/ 	.word	0x00000000
        /*088c*/ 	.short	0x010a
        /*088e*/ 	.byte	0xff
	.zero		1


	//   ....[120]....
        /*0890*/ 	.word	0x000095a0
        /*0894*/ 	.word	0x00000000
        /*0898*/ 	.word	0x00000110
        /*089c*/ 	.short	0x010a
        /*089e*/ 	.byte	0xff
	.zero		1


	//   ....[121]....
        /*08a0*/ 	.word	0x00009600
        /*08a4*/ 	.word	0x00000000
        /*08a8*/ 	.word	0x000000c0
        /*08ac*/ 	.short	0x010a
        /*08ae*/ 	.byte	0xff
	.zero		1


	//   ....[122]....
        /*08b0*/ 	.word	0x00009650
        /*08b4*/ 	.word	0x00000000
        /*08b8*/ 	.word	0x000000b0
        /*08bc*/ 	.short	0x010a
        /*08be*/ 	.byte	0xff
	.zero		1


	//   ....[123]....
        /*08c0*/ 	.word	0x000096b0
        /*08c4*/ 	.word	0x00000000
        /*08c8*/ 	.word	0x000000c0
        /*08cc*/ 	.short	0x010a
        /*08ce*/ 	.byte	0xff
	.zero		1


	//   ....[124]....
        /*08d0*/ 	.word	0x00009700
        /*08d4*/ 	.word	0x00000000
        /*08d8*/ 	.word	0x000000b0
        /*08dc*/ 	.short	0x010a
        /*08de*/ 	.byte	0xff
	.zero		1


	//   ....[125]....
        /*08e0*/ 	.word	0x00009760
        /*08e4*/ 	.word	0x00000002
        /*08e8*/ 	.word	0x000000f0
        /*08ec*/ 	.short	0x010a
        /*08ee*/ 	.byte	0xff
	.zero		1


	//   ....[126]....
        /*08f0*/ 	.word	0x000097c0
        /*08f4*/ 	.word	0x00000000
        /*08f8*/ 	.word	0x00000000
        /*08fc*/ 	.short	0x010a
        /*08fe*/ 	.byte	0xff
	.zero		1


	//   ....[127]....
        /*0900*/ 	.word	0x00009820
        /*0904*/ 	.word	0x00000000
        /*0908*/ 	.word	0x00000000
        /*090c*/ 	.short	0x010a
        /*090e*/ 	.byte	0xff
	.zero		1


	//   ....[128]....
        /*0910*/ 	.word	0x00009880
        /*0914*/ 	.word	0x00000000
        /*0918*/ 	.word	0x00000000
        /*091c*/ 	.short	0x010a
        /*091e*/ 	.byte	0xff
	.zero		1


	//   ....[129]....
        /*0920*/ 	.word	0x000098e0
        /*0924*/ 	.word	0x00000000
        /*0928*/ 	.word	0x00000000
        /*092c*/ 	.short	0x010a
        /*092e*/ 	.byte	0xff
	.zero		1


	//   ....[130]....
        /*0930*/ 	.word	0x00009940
        /*0934*/ 	.word	0x00000000
        /*0938*/ 	.word	0x00000000
        /*093c*/ 	.short	0x010a
        /*093e*/ 	.byte	0xff
	.zero		1


	//   ....[131]....
        /*0940*/ 	.word	0x00009990
        /*0944*/ 	.word	0x00000000
        /*0948*/ 	.word	0x000000b0
        /*094c*/ 	.short	0x010a
        /*094e*/ 	.byte	0xff
	.zero		1


	//   ....[132]....
        /*0950*/ 	.word	0x000099f0
        /*0954*/ 	.word	0x00000000
        /*0958*/ 	.word	0x000000a8
        /*095c*/ 	.short	0x010a
        /*095e*/ 	.byte	0xff
	.zero		1


	//   ....[133]....
        /*0960*/ 	.word	0x00009a50
        /*0964*/ 	.word	0x00000000
        /*0968*/ 	.word	0x00000080
        /*096c*/ 	.short	0x010a
        /*096e*/ 	.byte	0xff
	.zero		1


	//   ....[134]....
        /*0970*/ 	.word	0x00009ab0
        /*0974*/ 	.word	0x00000000
        /*0978*/ 	.word	0x00000088
        /*097c*/ 	.short	0x010a
        /*097e*/ 	.byte	0xff
	.zero		1


	//   ....[135]....
        /*0980*/ 	.word	0x00009b10
        /*0984*/ 	.word	0x00000000
        /*0988*/ 	.word	0x00000090
        /*098c*/ 	.short	0x010a
        /*098e*/ 	.byte	0xff
	.zero		1


	//   ....[136]....
        /*0990*/ 	.word	0x00009b70
        /*0994*/ 	.word	0x00000000
        /*0998*/ 	.word	0x00000098
        /*099c*/ 	.short	0x010a
        /*099e*/ 	.byte	0xff
	.zero		1


	//   ....[137]....
        /*09a0*/ 	.word	0x00009bd0
        /*09a4*/ 	.word	0x00000000
        /*09a8*/ 	.word	0x00000080
        /*09ac*/ 	.short	0x010a
        /*09ae*/ 	.byte	0xff
	.zero		1


	//   ....[138]....
        /*09b0*/ 	.word	0x00009c30
        /*09b4*/ 	.word	0x00000000
        /*09b8*/ 	.word	0x00000088
        /*09bc*/ 	.short	0x010a
        /*09be*/ 	.byte	0xff
	.zero		1


	//   ....[139]....
        /*09c0*/ 	.word	0x00009c90
        /*09c4*/ 	.word	0x00000000
        /*09c8*/ 	.word	0x00000090
        /*09cc*/ 	.short	0x010a
        /*09ce*/ 	.byte	0xff
	.zero		1


	//   ....[140]....
        /*09d0*/ 	.word	0x00009ce0
        /*09d4*/ 	.word	0x00000000
        /*09d8*/ 	.word	0x000000b0
        /*09dc*/ 	.short	0x010a
        /*09de*/ 	.byte	0xff
	.zero		1


	//   ....[141]....
        /*09e0*/ 	.word	0x00009d40
        /*09e4*/ 	.word	0x00000002
        /*09e8*/ 	.word	0x00000060
        /*09ec*/ 	.short	0x010a
        /*09ee*/ 	.byte	0xff
	.zero		1


	//   ....[142]....
        /*09f0*/ 	.word	0x00009d90
        /*09f4*/ 	.word	0x00000040
        /*09f8*/ 	.word	0x000000d0
        /*09fc*/ 	.short	0x010a
        /*09fe*/ 	.byte	0xff
	.zero		1


	//   ....[143]....
        /*0a00*/ 	.word	0x00009de0
        /*0a04*/ 	.word	0x00000002
        /*0a08*/ 	.word	0x00000060
        /*0a0c*/ 	.short	0x010a
        /*0a0e*/ 	.byte	0xff
	.zero		1


	//   ....[144]....
        /*0a10*/ 	.word	0x00009e30
        /*0a14*/ 	.word	0x00000000
        /*0a18*/ 	.word	0x00000060
        /*0a1c*/ 	.short	0x010a
        /*0a1e*/ 	.byte	0xff
	.zero		1


	//   ....[145]....
        /*0a20*/ 	.word	0x00009e80
        /*0a24*/ 	.word	0x00000000
        /*0a28*/ 	.word	0x00000060
        /*0a2c*/ 	.short	0x010a
        /*0a2e*/ 	.byte	0xff
	.zero		1


	//----- nvinfo : EIATTR_NUM_MBARRIERS
	.align		4
.L_47:
        /*0a30*/ 	.byte	0x03, 0x38
        /*0a32*/ 	.short	0x0026


	//----- nvinfo : EIATTR_EXIT_INSTR_OFFSETS
	.align		4
        /*0a34*/ 	.byte	0x04, 0x1c
        /*0a36*/ 	.short	(.L_49 - .L_48)


	//   ....[0]....
.L_48:
        /*0a38*/ 	.word	0x00002ac0


	//   ....[1]....
        /*0a3c*/ 	.word	0x00002fc0


	//   ....[2]....
        /*0a40*/ 	.word	0x00003020


	//   ....[3]....
        /*0a44*/ 	.word	0x00003f30


	//   ....[4]....
        /*0a48*/ 	.word	0x00004f30


	//   ....[5]....
        /*0a4c*/ 	.word	0x00004f70


	//   ....[6]....
        /*0a50*/ 	.word	0x00009130


	//   ....[7]....
        /*0a54*/ 	.word	0x000091b0


	//   ....[8]....
        /*0a58*/ 	.word	0x000091e0


	//   ....[9]....
        /*0a5c*/ 	.word	0x00009250


	//----- nvinfo : EIATTR_MAX_THREADS
	.align		4
.L_49:
        /*0a60*/ 	.byte	0x04, 0x05
        /*0a62*/ 	.short	(.L_51 - .L_50)
.L_50:
        /*0a64*/ 	.word	0x00000100
        /*0a68*/ 	.word	0x00000001
        /*0a6c*/ 	.word	0x00000001


	//----- nvinfo : EIATTR_CRS_STACK_SIZE
	.align		4
.L_51:
        /*0a70*/ 	.byte	0x04, 0x1e
        /*0a72*/ 	.short	(.L_53 - .L_52)
.L_52:
        /*0a74*/ 	.word	0x00000000


	//----- nvinfo : EIATTR_CBANK_PARAM_SIZE
	.align		4
.L_53:
        /*0a78*/ 	.byte	0x03, 0x19
        /*0a7a*/ 	.short	0x0800


	//----- nvinfo : EIATTR_PARAM_CBANK
	.align		4
        /*0a7c*/ 	.byte	0x04, 0x0a
        /*0a7e*/ 	.short	(.L_55 - .L_54)
	.align		4
.L_54:
        /*0a80*/ 	.word	index@(.nv.constant0._ZN7cutlass13device_kernelINS_4gemm6kernel13GemmUniversalIN4cute5tupleIJiiiiEEENS1_10collective13CollectiveMmaINS1_35MainloopSm100TmaUmmaWarpSpecializedILi6ELi2ELi4ENS5_IJNS4_1CILi1EEENSA_ILi4EEESB_EEEEENS5_IJNSA_ILi128EEESF_NSA_ILi64EEEEEENS_6half_tENS5_IJSB_llEEESI_SJ_NS4_8TiledMMAINS4_8MMA_AtomIJNS4_20SM100_MMA_F16BF16_SSISI_SI_fLi128ELi128ELNS4_4UMMA5MajorE1ELSO_1ELNSN_7ScaleInE0ELSP_0EEEEEENS4_6LayoutINS5_IJSB_SB_SB_EEENS5_IJNSA_ILi0EEESU_SU_EEEEENS5_IJNS4_10UnderscoreESX_SX_EEEEENS4_23SM90_TMA_LOAD_MULTICASTENS4_14ComposedLayoutINS4_7SwizzleILi3ELi4ELi3EEENS4_18smem_ptr_flag_bitsILi16EEENSS_INS5_IJSG_NSA_ILi8EEEEEENS5_IJSB_SG_EEEEEEEvNS4_8identityENS4_13SM90_TMA_LOADES1A_vS1B_EENS_8epilogue10collective18CollectiveEpilogueINS1E_23Sm100TmaWarpSpecializedILi4ELi2ELi32ELb1ELb0EEEJSH_NS5_IJNSS_ISF_SB_EENSS_INSA_ILi32EEESB_EEEEESI_NS5_IJlSB_lEEESI_S1N_NS1E_6fusion15FusionCallbacksIS1I_NS1O_17LinearCombinationISI_fSI_fLNS_15FloatRoundStyleE2EEESH_S1M_JEEENS4_5SM1004TMEM4LOAD26SM100_TMEM_LOAD_32dp32b32xES1C_NS11_INS12_ILi2ELi4ELi3EEES15_NSS_INS5_IJS16_S1K_EEENS5_IJS1K_SB_EEEEEEENS4_39AutoVectorizingCopyWithAssumedAlignmentILi128EEENS4_14SM90_TMA_STOREES22_S24_S24_EEEvvEEEEvNT_6ParamsE)
        /*0a84*/ 	.short	0x0380
        /*0a86*/ 	.short	0x0800


	//----- nvinfo : EIATTR_SW_WAR
	.align		4
.L_55:
        /*0a88*/ 	.byte	0x04, 0x36
        /*0a8a*/ 	.short	(.L_57 - .L_56)
.L_56:
        /*0a8c*/ 	.word	0x00000008
.L_57:


//--------------------- .nv.callgraph             --------------------------
	.section	.nv.callgraph,"",@"SHT_CUDA_CALLGRAPH"
	.align	4
	.sectionentsize	8
	.align		4
        /*0000*/ 	.word	0x00000000
	.align		4
        /*0004*/ 	.word	0xffffffff
	.align		4
        /*0008*/ 	.word	index@(_ZN7cutlass13device_kernelINS_4gemm6kernel13GemmUniversalIN4cute5tupleIJiiiiEEENS1_10collective13CollectiveMmaINS1_35MainloopSm100TmaUmmaWarpSpecializedILi6ELi2ELi4ENS5_IJNS4_1CILi1EEENSA_ILi4EEESB_EEEEENS5_IJNSA_ILi128EEESF_NSA_ILi64EEEEEENS_6half_tENS5_IJSB_llEEESI_SJ_NS4_8TiledMMAINS4_8MMA_AtomIJNS4_20SM100_MMA_F16BF16_SSISI_SI_fLi128ELi128ELNS4_4UMMA5MajorE1ELSO_1ELNSN_7ScaleInE0ELSP_0EEEEEENS4_6LayoutINS5_IJSB_SB_SB_EEENS5_IJNSA_ILi0EEESU_SU_EEEEENS5_IJNS4_10UnderscoreESX_SX_EEEEENS4_23SM90_TMA_LOAD_MULTICASTENS4_14ComposedLayoutINS4_7SwizzleILi3ELi4ELi3EEENS4_18smem_ptr_flag_bitsILi16EEENSS_INS5_IJSG_NSA_ILi8EEEEEENS5_IJSB_SG_EEEEEEEvNS4_8identityENS4_13SM90_TMA_LOADES1A_vS1B_EENS_8epilogue10collective18CollectiveEpilogueINS1E_23Sm100TmaWarpSpecializedILi4ELi2ELi32ELb1ELb0EEEJSH_NS5_IJNSS_ISF_SB_EENSS_INSA_ILi32EEESB_EEEEESI_NS5_IJlSB_lEEESI_S1N_NS1E_6fusion15FusionCallbacksIS1I_NS1O_17LinearCombinationISI_fSI_fLNS_15FloatRoundStyleE2EEESH_S1M_JEEENS4_5SM1004TMEM4LOAD26SM100_TMEM_LOAD_32dp32b32xES1C_NS11_INS12_ILi2ELi4ELi3EEES15_NSS_INS5_IJS16_S1K_EEENS5_IJS1K_SB_EEEEEEENS4_39AutoVectorizingCopyWithAssumedAlignmentILi128EEENS4_14SM90_TMA_STOREES22_S24_S24_EEEvvEEEEvNT_6ParamsE)
	.align		4
        /*000c*/ 	.word	index@(__assertfail)
	.align		4
        /*0010*/ 	.word	0x00000000
	.align		4
        /*0014*/ 	.word	0xfffffffe
	.align		4
        /*0018*/ 	.word	0x00000000
	.align		4
        /*001c*/ 	.word	0xfffffffd
	.align		4
        /*0020*/ 	.word	0x00000000
	.align		4
        /*0024*/ 	.word	0xfffffffc


//--------------------- .nv.constant4             --------------------------
	.section	.nv.constant4,"a",@progbits
	.align	8
	.align		8
.nv.constant4:
        /*0000*/ 	.dword	__assertfail
	.align		8
        /*0008*/ 	.dword	__unnamed_1
	.align		8
        /*0010*/ 	.dword	__unnamed_2
	.align		8
        /*0018*/ 	.dword	_ZN40_INTERNAL_606433d0_4_k_cu_5ace165f_329634cuda3std3__45__cpo5beginE
	.align		8
        /*0020*/ 	.dword	_ZN40_INTERNAL_606433d0_4_k_cu_5ace165f_329634cuda3std3__45__cpo3endE
	.align		8
        /*0028*/ 	.dword	_ZN40_INTERNAL_606433d0_4_k_cu_5ace165f_329634cuda3std3__45__cpo6cbeginE
	.align		8
        /*0030*/ 	.dword	_ZN40_INTERNAL_606433d0_4_k_cu_5ace165f_329634cuda3std3__45__cpo4cendE
	.align		8
        /*0038*/ 	.dword	_ZN40_INTERNAL_606433d0_4_k_cu_5ace165f_329634cuda3std3__442_GLOBAL__N__606433d0_4_k_cu_5ace165f_329636ignoreE
	.align		8
        /*0040*/ 	.dword	_ZN40_INTERNAL_606433d0_4_k_cu_5ace165f_329634cuda3std3__419piecewise_constructE
	.align		8
        /*0048*/ 	.dword	_ZN40_INTERNAL_606433d0_4_k_cu_5ace165f_329634cuda3std3__48in_placeE
	.align		8
        /*0050*/ 	.dword	_ZN40_INTERNAL_606433d0_4_k_cu_5ace165f_329634cuda3std6ranges3__45__cpo4swapE
	.align		8
        /*0058*/ 	.dword	_ZN40_INTERNAL_606433d0_4_k_cu_5ace165f_329634cuda3std6ranges3__45__cpo9iter_moveE
	.align		8
        /*0060*/ 	.dword	_ZN40_INTERNAL_606433d0_4_k_cu_5ace165f_329634cute7productE
	.align		8
        /*0068*/ 	.dword	_ZN40_INTERNAL_606433d0_4_k_cu_5ace165f_329634cute1_E
	.align		8
        /*0070*/ 	.dword	$str$25
	.align		8
        /*0078*/ 	.dword	$str$26
	.align		8
        /*0080*/ 	.dword	$str$27
	.align		8
        /*0088*/ 	.dword	$str$28


//--------------------- .text._ZN7cutlass13device_kernelINS_4gemm6kernel13GemmUniversalIN4cute5tupleIJiiiiEEENS1_10collective13CollectiveMmaINS1_35MainloopSm100TmaUmmaWarpSpecializedILi6ELi2ELi4ENS5_IJNS4_1CILi1EEENSA_ILi4EEESB_EEEEENS5_IJNSA_ILi128EEESF_NSA_ILi64EEEEEENS_6half_tENS5_IJSB_llEEESI_SJ_NS4_8TiledMMAINS4_8MMA_AtomIJNS4_20SM100_MMA_F16BF16_SSISI_SI_fLi128ELi128ELNS4_4UMMA5MajorE1ELSO_1ELNSN_7ScaleInE0ELSP_0EEEEEENS4_6LayoutINS5_IJSB_SB_SB_EEENS5_IJNSA_ILi0EEESU_SU_EEEEENS5_IJNS4_10UnderscoreESX_SX_EEEEENS4_23SM90_TMA_LOAD_MULTICASTENS4_14ComposedLayoutINS4_7SwizzleILi3ELi4ELi3EEENS4_18smem_ptr_flag_bitsILi16EEENSS_INS5_IJSG_NSA_ILi8EEEEEENS5_IJSB_SG_EEEEEEEvNS4_8identityENS4_13SM90_TMA_LOADES1A_vS1B_EENS_8epilogue10collective18CollectiveEpilogueINS1E_23Sm100TmaWarpSpecializedILi4ELi2ELi32ELb1ELb0EEEJSH_NS5_IJNSS_ISF_SB_EENSS_INSA_ILi32EEESB_EEEEESI_NS5_IJlSB_lEEESI_S1N_NS1E_6fusion15FusionCallbacksIS1I_NS1O_17LinearCombinationISI_fSI_fLNS_15FloatRoundStyleE2EEESH_S1M_JEEENS4_5SM1004TMEM4LOAD26SM100_TMEM_LOAD_32dp32b32xES1C_NS11_INS12_ILi2ELi4ELi3EEES15_NSS_INS5_IJS16_S1K_EEENS5_IJS1K_SB_EEEEEEENS4_39AutoVectorizingCopyWithAssumedAlignmentILi128EEENS4_14SM90_TMA_STOREES22_S24_S24_EEEvvEEEEvNT_6ParamsE --------------------------
	.section	.text._ZN7cutlass13device_kernelINS_4gemm6kernel13GemmUniversalIN4cute5tupleIJiiiiEEENS1_10collective13CollectiveMmaINS1_35MainloopSm100TmaUmmaWarpSpecializedILi6ELi2ELi4ENS5_IJNS4_1CILi1EEENSA_ILi4EEESB_EEEEENS5_IJNSA_ILi128EEESF_NSA_ILi64EEEEEENS_6half_tENS5_IJSB_llEEESI_SJ_NS4_8TiledMMAINS4_8MMA_AtomIJNS4_20SM100_MMA_F16BF16_SSISI_SI_fLi128ELi128ELNS4_4UMMA5MajorE1ELSO_1ELNSN_7ScaleInE0ELSP_0EEEEEENS4_6LayoutINS5_IJSB_SB_SB_EEENS5_IJNSA_ILi0EEESU_SU_EEEEENS5_IJNS4_10UnderscoreESX_SX_EEEEENS4_23SM90_TMA_LOAD_MULTICASTENS4_14ComposedLayoutINS4_7SwizzleILi3ELi4ELi3EEENS4_18smem_ptr_flag_bitsILi16EEENSS_INS5_IJSG_NSA_ILi8EEEEEENS5_IJSB_SG_EEEEEEEvNS4_8identityENS4_13SM90_TMA_LOADES1A_vS1B_EENS_8epilogue10collective18CollectiveEpilogueINS1E_23Sm100TmaWarpSpecializedILi4ELi2ELi32ELb1ELb0EEEJSH_NS5_IJNSS_ISF_SB_EENSS_INSA_ILi32EEESB_EEEEESI_NS5_IJlSB_lEEESI_S1N_NS1E_6fusion15FusionCallbacksIS1I_NS1O_17LinearCombinationISI_fSI_fLNS_15FloatRoundStyleE2EEESH_S1M_JEEENS4_5SM1004TMEM4LOAD26SM100_TMEM_LOAD_32dp32b32xES1C_NS11_INS12_ILi2ELi4ELi3EEES15_NSS_INS5_IJS16_S1K_EEENS5_IJS1K_SB_EEEEEEENS4_39AutoVectorizingCopyWithAssumedAlignmentILi128EEENS4_14SM90_TMA_STOREES22_S24_S24_EEEvvEEEEvNT_6ParamsE,"ax",@progbits
	.align	128
.text._ZN7cutlass13device_kernelINS_4gemm6kernel13GemmUniversalIN4cute5tupleIJiiiiEEENS1_10collective13CollectiveMmaINS1_35MainloopSm100TmaUmmaWarpSpecializedILi6ELi2ELi4ENS5_IJNS4_1CILi1EEENSA_ILi4EEESB_EEEEENS5_IJNSA_ILi128EEESF_NSA_ILi64EEEEEENS_6half_tENS5_IJSB_llEEESI_SJ_NS4_8TiledMMAINS4_8MMA_AtomIJNS4_20SM100_MMA_F16BF16_SSISI_SI_fLi128ELi128ELNS4_4UMMA5MajorE1ELSO_1ELNSN_7ScaleInE0ELSP_0EEEEEENS4_6LayoutINS5_IJSB_SB_SB_EEENS5_IJNSA_ILi0EEESU_SU_EEEEENS5_IJNS4_10UnderscoreESX_SX_EEEEENS4_23SM90_TMA_LOAD_MULTICASTENS4_14ComposedLayoutINS4_7SwizzleILi3ELi4ELi3EEENS4_18smem_ptr_flag_bitsILi16EEENSS_INS5_IJSG_NSA_ILi8EEEEEENS5_IJSB_SG_EEEEEEEvNS4_8identityENS4_13SM90_TMA_LOADES1A_vS1B_EENS_8epilogue10collective18CollectiveEpilogueINS1E_23Sm100TmaWarpSpecializedILi4ELi2ELi32ELb1ELb0EEEJSH_NS5_IJNSS_ISF_SB_EENSS_INSA_ILi32EEESB_EEEEESI_NS5_IJlSB_lEEESI_S1N_NS1E_6fusion15FusionCallbacksIS1I_NS1O_17LinearCombinationISI_fSI_fLNS_15FloatRoundStyleE2EEESH_S1M_JEEENS4_5SM1004TMEM4LOAD26SM100_TMEM_LOAD_32dp32b32xES1C_NS11_INS12_ILi2ELi4ELi3EEES15_NSS_INS5_IJS16_S1K_EEENS5_IJS1K_SB_EEEEEEENS4_39AutoVectorizingCopyWithAssumedAlignmentILi128EEENS4_14SM90_TMA_STOREES22_S24_S24_EEEvvEEEEvNT_6ParamsE:
        .type           _ZN7cutlass13device_kernelINS_4gemm6kernel13GemmUniversalIN4cute5tupleIJiiiiEEENS1_10collective13CollectiveMmaINS1_35MainloopSm100TmaUmmaWarpSpecializedILi6ELi2ELi4ENS5_IJNS4_1CILi1EEENSA_ILi4EEESB_EEEEENS5_IJNSA_ILi128EEESF_NSA_ILi64EEEEEENS_6half_tENS5_IJSB_llEEESI_SJ_NS4_8TiledMMAINS4_8MMA_AtomIJNS4_20SM100_MMA_F16BF16_SSISI_SI_fLi128ELi128ELNS4_4UMMA5MajorE1ELSO_1ELNSN_7ScaleInE0ELSP_0EEEEEENS4_6LayoutINS5_IJSB_SB_SB_EEENS5_IJNSA_ILi0EEESU_SU_EEEEENS5_IJNS4_10UnderscoreESX_SX_EEEEENS4_23SM90_TMA_LOAD_MULTICASTENS4_14ComposedLayoutINS4_7SwizzleILi3ELi4ELi3EEENS4_18smem_ptr_flag_bitsILi16EEENSS_INS5_IJSG_NSA_ILi8EEEEEENS5_IJSB_SG_EEEEEEEvNS4_8identityENS4_13SM90_TMA_LOADES1A_vS1B_EENS_8epilogue10collective18CollectiveEpilogueINS1E_23Sm100TmaWarpSpecializedILi4ELi2ELi32ELb1ELb0EEEJSH_NS5_IJNSS_ISF_SB_EENSS_INSA_ILi32EEESB_EEEEESI_NS5_IJlSB_lEEESI_S1N_NS1E_6fusion15FusionCallbacksIS1I_NS1O_17LinearCombinationISI_fSI_fLNS_15FloatRoundStyleE2EEESH_S1M_JEEENS4_5SM1004TMEM4LOAD26SM100_TMEM_LOAD_32dp32b32xES1C_NS11_INS12_ILi2ELi4ELi3EEES15_NSS_INS5_IJS16_S1K_EEENS5_IJS1K_SB_EEEEEEENS4_39AutoVectorizingCopyWithAssumedAlignmentILi128EEENS4_14SM90_TMA_STOREES22_S24_S24_EEEvvEEEEvNT_6ParamsE,@function
        .size           _ZN7cutlass13device_kernelINS_4gemm6kernel13GemmUniversalIN4cute5tupleIJiiiiEEENS1_10collective13CollectiveMmaINS1_35MainloopSm100TmaUmmaWarpSpecializedILi6ELi2ELi4ENS5_IJNS4_1CILi1EEENSA_ILi4EEESB_EEEEENS5_IJNSA_ILi128EEESF_NSA_ILi64EEEEEENS_6half_tENS5_IJSB_llEEESI_SJ_NS4_8TiledMMAINS4_8MMA_AtomIJNS4_20SM100_MMA_F16BF16_SSISI_SI_fLi128ELi128ELNS4_4UMMA5MajorE1ELSO_1ELNSN_7ScaleInE0ELSP_0EEEEEENS4_6LayoutINS5_IJSB_SB_SB_EEENS5_IJNSA_ILi0EEESU_SU_EEEEENS5_IJNS4_10UnderscoreESX_SX_EEEEENS4_23SM90_TMA_LOAD_MULTICASTENS4_14ComposedLayoutINS4_7SwizzleILi3ELi4ELi3EEENS4_18smem_ptr_flag_bitsILi16EEENSS_INS5_IJSG_NSA_ILi8EEEEEENS5_IJSB_SG_EEEEEEEvNS4_8identityENS4_13SM90_TMA_LOADES1A_vS1B_EENS_8epilogue10collective18CollectiveEpilogueINS1E_23Sm100TmaWarpSpecializedILi4ELi2ELi32ELb1ELb0EEEJSH_NS5_IJNSS_ISF_SB_EENSS_INSA_ILi32EEESB_EEEEESI_NS5_IJlSB_lEEESI_S1N_NS1E_6fusion15FusionCallbacksIS1I_NS1O_17LinearCombinationISI_fSI_fLNS_15FloatRoundStyleE2EEESH_S1M_JEEENS4_5SM1004TMEM4LOAD26SM100_TMEM_LOAD_32dp32b32xES1C_NS11_INS12_ILi2ELi4ELi3EEES15_NSS_INS5_IJS16_S1K_EEENS5_IJS1K_SB_EEEEEEENS4_39AutoVectorizingCopyWithAssumedAlignmentILi128EEENS4_14SM90_TMA_STOREES22_S24_S24_EEEvvEEEEvNT_6ParamsE,(.L_x_189 - _ZN7cutlass13device_kernelINS_4gemm6kernel13GemmUniversalIN4cute5tupleIJiiiiEEENS1_10collective13CollectiveMmaINS1_35MainloopSm100TmaUmmaWarpSpecializedILi6ELi2ELi4ENS5_IJNS4_1CILi1EEENSA_ILi4EEESB_EEEEENS5_IJNSA_ILi128EEESF_NSA_ILi64EEEEEENS_6half_tENS5_IJSB_llEEESI_SJ_NS4_8TiledMMAINS4_8MMA_AtomIJNS4_20SM100_MMA_F16BF16_SSISI_SI_fLi128ELi128ELNS4_4UMMA5MajorE1ELSO_1ELNSN_7ScaleInE0ELSP_0EEEEEENS4_6LayoutINS5_IJSB_SB_SB_EEENS5_IJNSA_ILi0EEESU_SU_EEEEENS5_IJNS4_10UnderscoreESX_SX_EEEEENS4_23SM90_TMA_LOAD_MULTICASTENS4_14ComposedLayoutINS4_7SwizzleILi3ELi4ELi3EEENS4_18smem_ptr_flag_bitsILi16EEENSS_INS5_IJSG_NSA_ILi8EEEEEENS5_IJSB_SG_EEEEEEEvNS4_8identityENS4_13SM90_TMA_LOADES1A_vS1B_EENS_8epilogue10collective18CollectiveEpilogueINS1E_23Sm100TmaWarpSpecializedILi4ELi2ELi32ELb1ELb0EEEJSH_NS5_IJNSS_ISF_SB_EENSS_INSA_ILi32EEESB_EEEEESI_NS5_IJlSB_lEEESI_S1N_NS1E_6fusion15FusionCallbacksIS1I_NS1O_17LinearCombinationISI_fSI_fLNS_15FloatRoundStyleE2EEESH_S1M_JEEENS4_5SM1004TMEM4LOAD26SM100_TMEM_LOAD_32dp32b32xES1C_NS11_INS12_ILi2ELi4ELi3EEES15_NSS_INS5_IJS16_S1K_EEENS5_IJS1K_SB_EEEEEEENS4_39AutoVectorizingCopyWithAssumedAlignmentILi128EEENS4_14SM90_TMA_STOREES22_S24_S24_EEEvvEEEEvNT_6ParamsE)
        .other          _ZN7cutlass13device_kernelINS_4gemm6kernel13GemmUniversalIN4cute5tupleIJiiiiEEENS1_10collective13CollectiveMmaINS1_35MainloopSm100TmaUmmaWarpSpecializedILi6ELi2ELi4ENS5_IJNS4_1CILi1EEENSA_ILi4EEESB_EEEEENS5_IJNSA_ILi128EEESF_NSA_ILi64EEEEEENS_6half_tENS5_IJSB_llEEESI_SJ_NS4_8TiledMMAINS4_8MMA_AtomIJNS4_20SM100_MMA_F16BF16_SSISI_SI_fLi128ELi128ELNS4_4UMMA5MajorE1ELSO_1ELNSN_7ScaleInE0ELSP_0EEEEEENS4_6LayoutINS5_IJSB_SB_SB_EEENS5_IJNSA_ILi0EEESU_SU_EEEEENS5_IJNS4_10UnderscoreESX_SX_EEEEENS4_23SM90_TMA_LOAD_MULTICASTENS4_14ComposedLayoutINS4_7SwizzleILi3ELi4ELi3EEENS4_18smem_ptr_flag_bitsILi16EEENSS_INS5_IJSG_NSA_ILi8EEEEEENS5_IJSB_SG_EEEEEEEvNS4_8identityENS4_13SM90_TMA_LOADES1A_vS1B_EENS_8epilogue10collective18CollectiveEpilogueINS1E_23Sm100TmaWarpSpecializedILi4ELi2ELi32ELb1ELb0EEEJSH_NS5_IJNSS_ISF_SB_EENSS_INSA_ILi32EEESB_EEEEESI_NS5_IJlSB_lEEESI_S1N_NS1E_6fusion15FusionCallbacksIS1I_NS1O_17LinearCombinationISI_fSI_fLNS_15FloatRoundStyleE2EEESH_S1M_JEEENS4_5SM1004TMEM4LOAD26SM100_TMEM_LOAD_32dp32b32xES1C_NS11_INS12_ILi2ELi4ELi3EEES15_NSS_INS5_IJS16_S1K_EEENS5_IJS1K_SB_EEEEEEENS4_39AutoVectorizingCopyWithAssumedAlignmentILi128EEENS4_14SM90_TMA_STOREES22_S24_S24_EEEvvEEEEvNT_6ParamsE,@"STO_CUDA_ENTRY STV_DEFAULT"
_ZN7cutlass13device_kernelINS_4gemm6kernel13GemmUniversalIN4cute5tupleIJiiiiEEENS1_10collective13CollectiveMmaINS1_35MainloopSm100TmaUmmaWarpSpecializedILi6ELi2ELi4ENS5_IJNS4_1CILi1EEENSA_ILi4EEESB_EEEEENS5_IJNSA_ILi128EEESF_NSA_ILi64EEEEEENS_6half_tENS5_IJSB_llEEESI_SJ_NS4_8TiledMMAINS4_8MMA_AtomIJNS4_20SM100_MMA_F16BF16_SSISI_SI_fLi128ELi128ELNS4_4UMMA5MajorE1ELSO_1ELNSN_7ScaleInE0ELSP_0EEEEEENS4_6LayoutINS5_IJSB_SB_SB_EEENS5_IJNSA_ILi0EEESU_SU_EEEEENS5_IJNS4_10UnderscoreESX_SX_EEEEENS4_23SM90_TMA_LOAD_MULTICASTENS4_14ComposedLayoutINS4_7SwizzleILi3ELi4ELi3EEENS4_18smem_ptr_flag_bitsILi16EEENSS_INS5_IJSG_NSA_ILi8EEEEEENS5_IJSB_SG_EEEEEEEvNS4_8identityENS4_13SM90_TMA_LOADES1A_vS1B_EENS_8epilogue10collective18CollectiveEpilogueINS1E_23Sm100TmaWarpSpecializedILi4ELi2ELi32ELb1ELb0EEEJSH_NS5_IJNSS_ISF_SB_EENSS_INSA_ILi32EEESB_EEEEESI_NS5_IJlSB_lEEESI_S1N_NS1E_6fusion15FusionCallbacksIS1I_NS1O_17LinearCombinationISI_fSI_fLNS_15FloatRoundStyleE2EEESH_S1M_JEEENS4_5SM1004TMEM4LOAD26SM100_TMEM_LOAD_32dp32b32xES1C_NS11_INS12_ILi2ELi4ELi3EEES15_NSS_INS5_IJS16_S1K_EEENS5_IJS1K_SB_EEEEEEENS4_39AutoVectorizingCopyWithAssumedAlignmentILi128EEENS4_14SM90_TMA_STOREES22_S24_S24_EEEvvEEEEvNT_6ParamsE:
[----:B------:R-:W1:Y:S01]  /*0000*/  LDC R1, c[0x0][0x37c] ;  /* 0x0000df00ff017b82 */ /* 0x000e620000000800 */
[----:B------:R-:W2:Y:S01]  /*0010*/  S2R R101, SR_TID.X ;  /* 0x0000000000657919 */ /* 0x000ea20000002100 */
[----:B------:R-:W3:Y:S01]  /*0020*/  LDCU.64 UR6, c[0x0][0x890] ;  /* 0x00011200ff0677ac */ /* 0x000ee20008000a00 */
[----:B------:R-:W-:Y:S02]  /*0030*/  PRMT R88, RZ, 0x7610, R88 ;  /* 0x00007610ff587816 */ /* 0x000fe40000000058 */
[----:B------:R-:W-:Y:S01]  /*0040*/  ELECT P6, URZ, PT ;  /* 0x0000000000ff782f */ /* 0x000fe200038c0000 */
[----:B------:R-:W4:Y:S01]  /*0050*/  LDCU.64 UR46, c[0x0][0x358] ;  /* 0x00006b00ff2e77ac */ /* 0x000f220008000a00 */
[----:B---3--:R-:W-:-:S04]  /*0060*/  UISETP.NE.U32.AND UP0, UPT, UR6, URZ, UPT ;  /* 0x000000ff0600728c */ /* 0x008fc8000bf05070 */
[----:B------:R-:W-:Y:S01]  /*0070*/  UISETP.NE.AND.EX UP0, UPT, UR7, URZ, UPT, UP0 ;  /* 0x000000ff0700728c */ /* 0x000fe2000bf05300 */
[----:B--2---:R-:W-:-:S05]  /*0080*/  SHF.R.U32.HI R92, RZ, 0x5, R101 ;  /* 0x00000005ff5c7819 */ /* 0x004fca0000011665 */
[----:B------:R-:W2:Y:S02]  /*0090*/  SHFL.IDX PT, R0, R92, RZ, 0x1f ;  /* 0x00001fff5c007589 */ /* 0x000ea400000e0000 */
[----:B--2---:R-:W-:Y:S01]  /*00a0*/  R2UR UR5, R0 ;  /* 0x00000000000572ca */ /* 0x004fe200000e0000 */
[----:B-1--4-:R-:W-:-:S14]  /*00b0*/  BRA.U UP0, `(.L_x_0) ;  /* 0x00000001002c7547 */ /* 0x012fdc000b800000 */
[----:B------:R-:W1:Y:S02]  /*00c0*/  LDCU.64 UR8, c[0x0][0x888] ;  /* 0x00011100ff0877ac */ /* 0x000e640008000a00 */
[----:B-1----:R-:W-:-:S04]  /*00d0*/  UISETP.NE.U32.AND UP0, UPT, UR8, URZ, UPT ;  /* 0x000000ff0800728c */ /* 0x002fc8000bf05070 */
[----:B------:R-:W-:-:S09]  /*00e0*/  UISETP.NE.AND.EX UP0, UPT, UR9, URZ, UPT, UP0 ;  /* 0x000000ff0900728c */ /* 0x000fd2000bf05300 */
[----:B------:R-:W-:Y:S05]  /*00f0*/  BRA.U !UP0, `(.L_x_1) ;  /* 0x0000000108107547 */ /* 0x000fea000b800000 */
[----:B------:R-:W1:Y:S02]  /*0100*/  LDC.64 R2, c[0x0][0x888] ;  /* 0x00022200ff027b82 */ /* 0x000e640000000a00 */
[----:B-1----:R1:W5:Y:S01]  /*0110*/  LDG.E R49, desc[UR46][R2.64] ;  /* 0x0000002e02317981 */ /* 0x002362000c1e1900 */
[----:B------:R-:W-:Y:S01]  /*0120*/  HFMA2 R88, -RZ, RZ, 0, 5.9604644775390625e-08 ;  /* 0x00000001ff587431 */ /* 0x000fe200000001ff */
[----:B------:R-:W-:Y:S05]  /*0130*/  BRA `(.L_x_0) ;  /* 0x00000000000c7947 */ /* 0x000fea0003800000 */
.L_x_1:
[----:B------:R-:W1:Y:S01]  /*0140*/  LDCU UR4, c[0x0][0x880] ;  /* 0x00011000ff0477ac */ /* 0x000e620008000800 */
[----:B------:R-:W-:Y:S01]  /*0150*/  HFMA2 R88, -RZ, RZ, 0, 5.9604644775390625e-08 ;  /* 0x00000001ff587431 */ /* 0x000fe200000001ff */
[----:B-1----:R-:W-:Y:S02]  /*0160*/  MOV R49, UR4 ;  /* 0x0000000400317c02 */ /* 0x002fe40008000f00 */
.L_x_0:
[----:B------:R-:W2:Y:S02]  /*0170*/  LDCU.64 UR8, c[0x0][0x8b0] ;  /* 0x00011600ff0877ac */ /* 0x000ea40008000a00 */
[----:B--2---:R-:W-:-:S04]  /*0180*/  UISETP.NE.U32.AND UP0, UPT, UR8, URZ, UPT ;  /* 0x000000ff0800728c */ /* 0x004fc8000bf05070 */
[----:B------:R-:W-:-:S09]  /*0190*/  UISETP.NE.AND.EX UP0, UPT, UR9, URZ, UPT, UP0 ;  /* 0x000000ff0900728c */ /* 0x000fd2000bf05300 */
[----:B------:R-:W-:Y:S05]  /*01a0*/  BRA.U UP0, `(.L_x_2) ;  /* 0x0000000100247547 */ /* 0x000fea000b800000 */
[----:B------:R-:W2:Y:S02]  /*01b0*/  LDCU.64 UR8, c[0x0][0x8a8] ;  /* 0x00011500ff0877ac */ /* 0x000ea40008000a00 */
[----:B--2---:R-:W-:-:S04]  /*01c0*/  UISETP.NE.U32.AND UP0, UPT, UR8, URZ, UPT ;  /* 0x000000ff0800728c */ /* 0x004fc8000bf05070 */
[----:B------:R-:W-:-:S09]  /*01d0*/  UISETP.NE.AND.EX UP0, UPT, UR9, URZ, UPT, UP0 ;  /* 0x000000ff0900728c */ /* 0x000fd2000bf05300 */
[----:B------:R-:W-:Y:S05]  /*01e0*/  BRA.U !UP0, `(.L_x_3) ;  /* 0x00000001080c7547 */ /* 0x000fea000b800000 */
[----:B-1----:R-:W1:Y:S02]  /*01f0*/  LDC.64 R2, c[0x0][0x8a8] ;  /* 0x00022a00ff027b82 */ /* 0x002e640000000a00 */
[----:B-1----:R2:W5:Y:S01]  /*0200*/  LDG.E R47, desc[UR46][R2.64] ;  /* 0x0000002e022f7981 */ /* 0x002562000c1e1900 */
[----:B------:R-:W-:Y:S05]  /*0210*/  BRA `(.L_x_2) ;  /* 0x0000000000087947 */ /* 0x000fea0003800000 */
.L_x_3:
[----:B------:R-:W2:Y:S02]  /*0220*/  LDCU UR4, c[0x0][0x8a0] ;  /* 0x00011400ff0477ac */ /* 0x000ea40008000800 */
[----:B--2---:R-:W-:Y:S02]  /*0230*/  MOV R47, UR4 ;  /* 0x00000004002f7c02 */ /* 0x004fe40008000f00 */
.L_x_2:
[----:B------:R-:W-:Y:S01]  /*0240*/  IMAD.U32 R0, RZ, RZ, UR5 ;  /* 0x00000005ff007e24 */ /* 0x000fe2000f8e00ff */
[----:B------:R-:W-:Y:S04]  /*0250*/  BSSY.RECONVERGENT B0, `(.L_x_4) ;  /* 0x000000c000007945 */ /* 0x000fe80003800200 */
[C---:B------:R-:W-:Y:S02]  /*0260*/  ISETP.NE.OR P1, PT, R0.reuse, 0x1, !P6 ;  /* 0x000000010000780c */ /* 0x040fe40007725670 */
[----:B------:R-:W-:-:S11]  /*0270*/  ISETP.NE.OR P0, PT, R0, 0x3, !P6 ;  /* 0x000000030000780c */ /* 0x000fd60007705670 */
[----:B------:R-:W-:Y:S05]  /*0280*/  @P1 BRA `(.L_x_5) ;  /* 0x0000000000201947 */ /* 0x000fea0003800000 */
[----:B------:R-:W3:Y:S02]  /*0290*/  LDCU.64 UR8, c[0x0][0x348] ;  /* 0x00006900ff0877ac */ /* 0x000ee40008000a00 */
[----:B---3--:R-:W-:Y:S02]  /*02a0*/  UIADD3 UR10, UP1, UPT, UR8, 0x80, URZ ;  /* 0x00000080080a7890 */ /* 0x008fe4000ff3e0ff */
[----:B------:R-:W-:Y:S02]  /*02b0*/  UIADD3 UR8, UP0, UPT, UR8, 0x180, URZ ;  /* 0x0000018008087890 */ /* 0x000fe4000ff1e0ff */
[----:B------:R-:W-:Y:S02]  /*02c0*/  UIADD3.X UR11, UPT, UPT, URZ, UR9, URZ, UP1, !UPT ;  /* 0x00000009ff0b7290 */ /* 0x000fe40008ffe4ff */
[----:B------:R-:W-:-:S07]  /*02d0*/  UIADD3.X UR9, UPT, UPT, URZ, UR9, URZ, UP0, !UPT ;  /* 0x00000009ff097290 */ /* 0x000fce00087fe4ff */
[----:B------:R3:W-:Y:S02]  /*02e0*/  UTMACCTL.PF [UR10] ;  /* 0x000000000a0079b9 */ /* 0x0007e40008040000 */
[----:B------:R3:W-:Y:S02]  /*02f0*/  UTMACCTL.PF [UR8] ;  /* 0x00000000080079b9 */ /* 0x0007e40008040000 */
[----:B---3--:R-:W-:Y:S01]  /*0300*/  NOP ;  /* 0x0000000000007918 */ /* 0x008fe20000000000 */
.L_x_5:
[----:B------:R-:W-:Y:S05]  /*0310*/  BSYNC.RECONVERGENT B0 ;  /* 0x0000000000007941 */ /* 0x000fea0003800200 */
.L_x_4:
[----:B------:R-:W-:Y:S04]  /*0320*/  BSSY.RECONVERGENT B0, `(.L_x_6) ;  /* 0x000000a000007945 */ /* 0x000fe80003800200 */
        /* <DEDUP_REMOVED lines=9> */
.L_x_7:
[----:B------:R-:W-:Y:S05]  /*03c0*/  BSYNC.RECONVERGENT B0 ;  /* 0x0000000000007941 */ /* 0x000fea0003800200 */
.L_x_6:
[----:B------:R-:W3:Y:S01]  /*03d0*/  LDCU.64 UR8, c[0x0][0x888] ;  /* 0x00011100ff0877ac */ /* 0x000ee20008000a00 */
[----:B------:R-:W-:Y:S02]  /*03e0*/  UISETP.EQ.U32.AND UP1, UPT, UR6, URZ, UPT ;  /* 0x000000ff0600728c */ /* 0x000fe4000bf22070 */
[----:B------:R-:W-:Y:S02]  /*03f0*/  UPLOP3.LUT UP4, UPT, UPT, UPT, UPT, 0x80, 0x8 ;  /* 0x000000000008789c */ /* 0x000fe40003f8f070 */
[----:B---3--:R-:W-:-:S04]  /*0400*/  UISETP.NE.U32.AND UP0, UPT, UR8, URZ, UPT ;  /* 0x000000ff0800728c */ /* 0x008fc8000bf05070 */
[----:B------:R-:W-:-:S04]  /*0410*/  UISETP.NE.AND.EX UP0, UPT, UR9, URZ, UPT, UP0 ;  /* 0x000000ff0900728c */ /* 0x000fc8000bf05300 */
[----:B------:R-:W-:-:S04]  /*0420*/  UISETP.EQ.OR.EX UP2, UPT, UR7, URZ, !UP0, UP1 ;  /* 0x000000ff0700728c */ /* 0x000fc8000c742710 */
[----:B------:R-:W-:-:S05]  /*0430*/  UP2UR UR50, UPR, URZ, 0x4 ;  /* 0x00000004ff327883 */ /* 0x000fca0008000000 */
[----:B------:R-:W-:Y:S07]  /*0440*/  BRA.U !UP2, `(.L_x_8) ;  /* 0x000000010a207547 */ /* 0x000fee000b800000 */
[----:B------:R-:W-:Y:S01]  /*0450*/  UISETP.NE.U32.AND UP1, UPT, UR6, URZ, UPT ;  /* 0x000000ff0600728c */ /* 0x000fe2000bf25070 */
[----:B-----5:R-:W-:Y:S01]  /*0460*/  FSETP.NEU.AND P0, PT, R49, RZ, PT ;  /* 0x000000ff3100720b */ /* 0x020fe20003f0d000 */
[----:B------:R-:W-:Y:S02]  /*0470*/  USEL UR4, URZ, 0xffffffff, UP0 ;  /* 0xffffffffff047887 */ /* 0x000fe40008000000 */
[----:B------:R-:W-:-:S10]  /*0480*/  UISETP.NE.AND.EX UP1, UPT, UR7, URZ, UPT, UP1 ;  /* 0x000000ff0700728c */ /* 0x000fd4000bf25310 */
[----:B------:R-:W-:Y:S01]  /*0490*/  VOTEU.ANY UP0, P0 ;  /* 0x0000000000ff7886 */ /* 0x000fe20000000100 */
[----:B------:R-:W-:-:S04]  /*04a0*/  @!UP1 USEL UR4, URZ, 0xffffffff, UP0 ;  /* 0xffffffffff049887 */ /* 0x000fc80008000000 */
[----:B------:R-:W-:-:S04]  /*04b0*/  ULOP3.LUT UR4, UR4, 0x1, URZ, 0xc0, !UPT ;  /* 0x0000000104047892 */ /* 0x000fc8000f8ec0ff */
[----:B------:R-:W-:-:S11]  /*04c0*/  UISETP.NE.U32.AND UP4, UPT, UR4, 0x1, UPT ;  /* 0x000000010400788c */ /* 0x000fd6000bf85070 */
.L_x_8:
[----:B-12---:R-:W1:Y:S01]  /*04d0*/  SHFL.IDX PT, R2, R92, RZ, 0x1f ;  /* 0x00001fff5c027589 */ /* 0x006e6200000e0000 */
[----:B------:R-:W-:-:S04]  /*04e0*/  UISETP.NE.AND UP0, UPT, UR5, 0x2, UPT ;  /* 0x000000020500788c */ /* 0x000fc8000bf05270 */
[----:B------:R-:W-:Y:S01]  /*04f0*/  USEL UR7, URZ, 0x1, UP0 ;  /* 0x00000001ff077887 */ /* 0x000fe20008000000 */
[----:B-1----:R-:W-:-:S13]  /*0500*/  ISETP.NE.AND P0, PT, R2, RZ, PT ;  /* 0x000000ff0200720c */ /* 0x002fda0003f05270 */
[----:B------:R-:W-:Y:S05]  /*0510*/  @P0 BRA `(.L_x_9) ;  /* 0x0000000000680947 */ /* 0x000fea0003800000 */
[----:B------:R-:W1:Y:S01]  /*0520*/  S2UR UR8, SR_CgaCtaId ;  /* 0x00000000000879c3 */ /* 0x000e620000008800 */
[----:B------:R-:W-:Y:S01]  /*0530*/  UMOV UR9, 0x400 ;  /* 0x0000040000097882 */ /* 0x000fe20000000000 */
[----:B------:R-:W-:Y:S01]  /*0540*/  UMOV UR6, 0x1 ;  /* 0x0000000100067882 */ /* 0x000fe20000000000 */
[----:B------:R-:W-:Y:S01]  /*0550*/  UMOV UR4, 0x4 ;  /* 0x0000000400047882 */ /* 0x000fe20000000000 */
[----:B------:R-:W-:-:S04]  /*0560*/  UIADD3 UR10, UPT, UPT, -UR6, 0x100000, URZ ;  /* 0x00100000060a7890 */ /* 0x000fc8000fffe1ff */
[----:B------:R-:W-:Y:S02]  /*0570*/  USHF.L.U32 UR11, UR10, 0xb, URZ ;  /* 0x0000000b0a0b7899 */ /* 0x000fe400080006ff */
[----:B------:R-:W-:Y:S02]  /*0580*/  USHF.L.U32 UR10, UR10, 0x1, URZ ;  /* 0x000000010a0a7899 */ /* 0x000fe400080006ff */
[----:B------:R-:W-:-:S04]  /*0590*/  UIADD3 UR12, UPT, UPT, -UR4, 0x100000, URZ ;  /* 0x00100000040c7890 */ /* 0x000fc8000fffe1ff */
[----:B------:R-:W-:Y:S02]  /*05a0*/  USHF.L.U32 UR13, UR12, 0xb, URZ ;  /* 0x0000000b0c0d7899 */ /* 0x000fe400080006ff */
[----:B------:R-:W-:Y:S01]  /*05b0*/  USHF.L.U32 UR12, UR12, 0x1, URZ ;  /* 0x000000010c0c7899 */ /* 0x000fe200080006ff */
[----:B------:R-:W-:Y:S01]  /*05c0*/  ELECT P0, URZ, PT ;  /* 0x0000000000ff782f */ /* 0x000fe20003800000 */
[----:B-1----:R-:W-:Y:S01]  /*05d0*/  ULEA UR8, UR8, UR9, 0x18 ;  /* 0x0000000908087291 */ /* 0x002fe2000f8ec0ff */
[----:B------:R-:W1:Y:S11]  /*05e0*/  FENCE.VIEW.ASYNC.S ;  /* 0x00000000000073c6 */ /* 0x000e760000000000 */
[----:B-1----:R1:W2:Y:S01]  /*05f0*/  SYNCS.EXCH.64 URZ, [UR8], UR10 ;  /* 0x0000000a08ff75b2 */ /* 0x0022a20008000100 */
[----:B------:R1:W3:Y:S01]  /*0600*/  SYNCS.EXCH.64 URZ, [UR8+0x30], UR12 ;  /* 0x0000300c08ff75b2 */ /* 0x0002e20008000100 */
[----:B------:R1:W4:Y:S01]  /*0610*/  SYNCS.EXCH.64 URZ, [UR8+0x8], UR10 ;  /* 0x0000080a08ff75b2 */ /* 0x0003220008000100 */
[----:B------:R1:W1:Y:S01]  /*0620*/  SYNCS.EXCH.64 URZ, [UR8+0x38], UR12 ;  /* 0x0000380c08ff75b2 */ /* 0x0002620008000100 */
        /* <DEDUP_REMOVED lines=8> */
[----:B------:R-:W-:Y:S01]  /*06b0*/  NOP ;  /* 0x0000000000007918 */ /* 0x000fe20000000000 */
.L_x_9:
[----:B------:R-:W2:Y:S01]  /*06c0*/  SHFL.IDX PT, R2, R92, RZ, 0x1f ;  /* 0x00001fff5c027589 */ /* 0x000ea200000e0000 */
[----:B------:R-:W-:Y:S01]  /*06d0*/  NOP ;  /* 0x0000000000007918 */ /* 0x000fe20000000000 */
[----:B--2---:R-:W-:-:S13]  /*06e0*/  ISETP.NE.AND P0, PT, R2, 0x1, PT ;  /* 0x000000010200780c */ /* 0x004fda0003f05270 */
[----:B------:R-:W-:Y:S05]  /*06f0*/  @P0 BRA `(.L_x_10) ;  /* 0x0000000000580947 */ /* 0x000fea0003800000 */
[----:B-1----:R-:W1:Y:S01]  /*0700*/  S2UR UR8, SR_CgaCtaId ;  /* 0x00000000000879c3 */ /* 0x002e620000008800 */
        /* <DEDUP_REMOVED lines=12> */
[----:B-1----:R2:W1:Y:S01]  /*07d0*/  SYNCS.EXCH.64 URZ, [UR8+0x60], UR10 ;  /* 0x0000600a08ff75b2 */ /* 0x0024620008000100 */
[----:B------:R2:W1:Y:S01]  /*07e0*/  SYNCS.EXCH.64 URZ, [UR8+0x80], UR12 ;  /* 0x0000800c08ff75b2 */ /* 0x0004620008000100 */
[----:B------:R2:W1:Y:S01]  /*07f0*/  SYNCS.EXCH.64 URZ, [UR8+0x68], UR10 ;  /* 0x0000680a08ff75b2 */ /* 0x0004620008000100 */
[----:B------:R2:W1:Y:S01]  /*0800*/  SYNCS.EXCH.64 URZ, [UR8+0x88], UR12 ;  /* 0x0000880c08ff75b2 */ /* 0x0004620008000100 */
[----:B------:R2:W1:Y:S01]  /*0810*/  SYNCS.EXCH.64 URZ, [UR8+0x70], UR10 ;  /* 0x0000700a08ff75b2 */ /* 0x0004620008000100 */
[----:B------:R2:W1:Y:S01]  /*0820*/  SYNCS.EXCH.64 URZ, [UR8+0x90], UR12 ;  /* 0x0000900c08ff75b2 */ /* 0x0004620008000100 */
[----:B------:R2:W1:Y:S01]  /*0830*/  SYNCS.EXCH.64 URZ, [UR8+0x78], UR10 ;  /* 0x0000780a08ff75b2 */ /* 0x0004620008000100 */
[----:B------:R2:W1:Y:S02]  /*0840*/  SYNCS.EXCH.64 URZ, [UR8+0x98], UR12 ;  /* 0x0000980c08ff75b2 */ /* 0x0004640008000100 */
[----:B--2---:R-:W-:Y:S01]  /*0850*/  NOP ;  /* 0x0000000000007918 */ /* 0x004fe20000000000 */
.L_x_10:
[----:B------:R-:W2:Y:S01]  /*0860*/  SHFL.IDX PT, R2, R92, RZ, 0x1f ;  /* 0x00001fff5c027589 */ /* 0x000ea200000e0000 */
[----:B------:R-:W-:Y:S01]  /*0870*/  NOP ;  /* 0x0000000000007918 */ /* 0x000fe20000000000 */
[----:B--2---:R-:W-:-:S13]  /*0880*/  ISETP.NE.AND P0, PT, R2, 0x3, PT ;  /* 0x000000030200780c */ /* 0x004fda0003f05270 */
[----:B------:R-:W-:Y:S05]  /*0890*/  @P0 BRA `(.L_x_11) ;  /* 0x0000000000300947 */ /* 0x000fea0003800000 */
[----:B------:R-:W2:Y:S01]  /*08a0*/  S2UR UR6, SR_CgaCtaId ;  /* 0x00000000000679c3 */ /* 0x000ea20000008800 */
[----:B-1----:R-:W-:Y:S01]  /*08b0*/  UMOV UR8, 0x400 ;  /* 0x0000040000087882 */ /* 0x002fe20000000000 */
[----:B------:R-:W-:Y:S01]  /*08c0*/  UMOV UR4, 0x20 ;  /* 0x0000002000047882 */ /* 0x000fe20000000000 */
[----:B------:R-:W-:Y:S01]  /*08d0*/  ELECT P0, URZ, PT ;  /* 0x0000000000ff782f */ /* 0x000fe20003800000 */
[----:B--2---:R-:W-:Y:S02]  /*08e0*/  ULEA UR6, UR6, UR8, 0x18 ;  /* 0x0000000806067291 */ /* 0x004fe4000f8ec0ff */
[----:B------:R-:W-:-:S04]  /*08f0*/  UIADD3 UR8, UPT, UPT, -UR4, 0x100000, URZ ;  /* 0x0010000004087890 */ /* 0x000fc8000fffe1ff */
[----:B------:R-:W-:Y:S02]  /*0900*/  USHF.L.U32 UR9, UR8, 0xb, URZ ;  /* 0x0000000b08097899 */ /* 0x000fe400080006ff */
[----:B------:R-:W-:Y:S01]  /*0910*/  USHF.L.U32 UR8, UR8, 0x1, URZ ;  /* 0x0000000108087899 */ /* 0x000fe200080006ff */
[----:B------:R-:W1:Y:S11]  /*0920*/  FENCE.VIEW.ASYNC.S ;  /* 0x00000000000073c6 */ /* 0x000e760000000000 */
[----:B-1----:R2:W1:Y:S01]  /*0930*/  SYNCS.EXCH.64 URZ, [UR6+0xa0], UR8 ;  /* 0x0000a00806ff75b2 */ /* 0x0024620008000100 */
[----:B------:R2:W1:Y:S02]  /*0940*/  SYNCS.EXCH.64 URZ, [UR6+0xa8], UR8 ;  /* 0x0000a80806ff75b2 */ /* 0x0004640008000100 */
[----:B--2---:R-:W-:Y:S01]  /*0950*/  NOP ;  /* 0x0000000000007918 */ /* 0x004fe20000000000 */
.L_x_11:
[----:B------:R-:W2:Y:S01]  /*0960*/  SHFL.IDX PT, R2, R92, RZ, 0x1f ;  /* 0x00001fff5c027589 */ /* 0x000ea200000e0000 */
[----:B------:R-:W-:Y:S01]  /*0970*/  NOP ;  /* 0x0000000000007918 */ /* 0x000fe20000000000 */
[----:B--2---:R-:W-:-:S13]  /*0980*/  ISETP.NE.AND P0, PT, R2, 0x4, PT ;  /* 0x000000040200780c */ /* 0x004fda0003f05270 */
[----:B------:R-:W-:Y:S05]  /*0990*/  @P0 BRA `(.L_x_12) ;  /* 0x00000000004c0947 */ /* 0x000fea0003800000 */
[----:B------:R-:W2:Y:S01]  /*09a0*/  S2UR UR6, SR_CgaCtaId ;  /* 0x00000000000679c3 */ /* 0x000ea20000008800 */
[----:B------:R-:W-:Y:S01]  /*09b0*/  UMOV UR9, 0x3a0 ;  /* 0x000003a000097882 */ /* 0x000fe20000000000 */
[----:B-1----:R-:W-:Y:S01]  /*09c0*/  UMOV UR8, 0x400 ;  /* 0x0000040000087882 */ /* 0x002fe20000000000 */
[----:B------:R-:W-:Y:S01]  /*09d0*/  USEL UR9, UR9, 0x320, UP4 ;  /* 0x0000032009097887 */ /* 0x000fe2000a000000 */
[----:B------:R-:W-:Y:S01]  /*09e0*/  UMOV UR4, 0x1 ;  /* 0x0000000100047882 */ /* 0x000fe20000000000 */
[----:B------:R-:W-:Y:S01]  /*09f0*/  ELECT P0, URZ, PT ;  /* 0x0000000000ff782f */ /* 0x000fe20003800000 */
[----:B------:R-:W-:-:S04]  /*0a00*/  UIADD3 UR10, UPT, UPT, -UR4, 0x100000, URZ ;  /* 0x00100000040a7890 */ /* 0x000fc8000fffe1ff */
[----:B------:R-:W-:Y:S02]  /*0a10*/  USHF.L.U32 UR11, UR10, 0xb, URZ ;  /* 0x0000000b0a0b7899 */ /* 0x000fe400080006ff */
[----:B------:R-:W-:Y:S02]  /*0a20*/  USHF.L.U32 UR10, UR10, 0x1, URZ ;  /* 0x000000010a0a7899 */ /* 0x000fe400080006ff */
[----:B--2---:R-:W-:Y:S02]  /*0a30*/  ULEA UR6, UR6, UR8, 0x18 ;  /* 0x0000000806067291 */ /* 0x004fe4000f8ec0ff */
[----:B------:R-:W-:-:S04]  /*0a40*/  UIADD3 UR8, UPT, UPT, -UR9, 0x100000, URZ ;  /* 0x0010000009087890 */ /* 0x000fc8000fffe1ff */
[----:B------:R-:W-:Y:S02]  /*0a50*/  USHF.L.U32 UR9, UR8, 0xb, URZ ;  /* 0x0000000b08097899 */ /* 0x000fe400080006ff */
[----:B------:R-:W-:Y:S01]  /*0a60*/  USHF.L.U32 UR8, UR8, 0x1, URZ ;  /* 0x0000000108087899 */ /* 0x000fe200080006ff */
[----:B------:R-:W1:Y:S03]  /*0a70*/  FENCE.VIEW.ASYNC.S ;  /* 0x00000000000073c6 */ /* 0x000e660000000000 */
[----:B-1----:R2:W1:Y:S08]  /*0a80*/  SYNCS.EXCH.64 URZ, [UR6+0xb0], UR10 ;  /* 0x0000b00a06ff75b2 */ /* 0x0024700008000100 */
[----:B------:R2:W1:Y:S01]  /*0a90*/  SYNCS.EXCH.64 URZ, [UR6+0xc0], UR8 ;  /* 0x0000c00806ff75b2 */ /* 0x0004620008000100 */
[----:B------:R2:W1:Y:S01]  /*0aa0*/  SYNCS.EXCH.64 URZ, [UR6+0xb8], UR10 ;  /* 0x0000b80a06ff75b2 */ /* 0x0004620008000100 */
[----:B------:R2:W1:Y:S02]  /*0ab0*/  SYNCS.EXCH.64 URZ, [UR6+0xc8], UR8 ;  /* 0x0000c80806ff75b2 */ /* 0x0004640008000100 */
[----:B--2---:R-:W-:Y:S01]  /*0ac0*/  NOP ;  /* 0x0000000000007918 */ /* 0x004fe20000000000 */
.L_x_12:
        /* <DEDUP_REMOVED lines=26> */
.L_x_13:
[----:B------:R-:W2:Y:S01]  /*0c70*/  SHFL.IDX PT, R2, R92, RZ, 0x1f ;  /* 0x00001fff5c027589 */ /* 0x000ea200000e0000 */
[----:B------:R-:W1:Y:S01]  /*0c80*/  S2UR UR37, SR_CgaCtaId ;  /* 0x00000000002579c3 */ /* 0x000e620000008800 */
[----:B------:R-:W-:Y:S01]  /*0c90*/  NOP ;  /* 0x0000000000007918 */ /* 0x000fe20000000000 */
[----:B--2---:R-:W-:-:S13]  /*0ca0*/  ISETP.NE.AND P0, PT, R2, 0x3, PT ;  /* 0x000000030200780c */ /* 0x004fda0003f05270 */
[----:B-1----:R-:W-:Y:S05]  /*0cb0*/  @P0 BRA `(.L_x_14) ;  /* 0x0000000000340947 */ /* 0x002fea0003800000 */
[----:B------:R-:W-:Y:S01]  /*0cc0*/  UMOV UR6, 0x400 ;  /* 0x0000040000067882 */ /* 0x000fe20000000000 */
[----:B------:R-:W-:Y:S01]  /*0cd0*/  UMOV UR4, 0x20 ;  /* 0x0000002000047882 */ /* 0x000fe20000000000 */
[----:B------:R-:W-:Y:S02]  /*0ce0*/  ULEA UR6, UR37, UR6, 0x18 ;  /* 0x0000000625067291 */ /* 0x000fe4000f8ec0ff */
[----:B------:R-:W-:-:S04]  /*0cf0*/  UIADD3 UR8, UPT, UPT, -UR4, 0x100000, URZ ;  /* 0x0010000004087890 */ /* 0x000fc8000fffe1ff */
[----:B------:R-:W-:Y:S02]  /*0d00*/  USHF.L.U32 UR9, UR8, 0xb, URZ ;  /* 0x0000000b08097899 */ /* 0x000fe400080006ff */
[----:B------:R-:W-:Y:S01]  /*0d10*/  USHF.L.U32 UR8, UR8, 0x1, URZ ;  /* 0x0000000108087899 */ /* 0x000fe200080006ff */
[----:B------:R-:W-:Y:S01]  /*0d20*/  ELECT P0, URZ, PT ;  /* 0x0000000000ff782f */ /* 0x000fe20003800000 */
[----:B------:R-:W1:Y:S10]  /*0d30*/  FENCE.VIEW.ASYNC.S ;  /* 0x00000000000073c6 */ /* 0x000e740000000000 */
[----:B-1----:R1:W2:Y:S01]  /*0d40*/  SYNCS.EXCH.64 URZ, [UR6+0x110], UR8 ;  /* 0x0001100806ff75b2 */ /* 0x0022a20008000100 */
[----:B------:R1:W1:Y:S01]  /*0d50*/  SYNCS.EXCH.64 URZ, [UR6+0x120], UR8 ;  /* 0x0001200806ff75b2 */ /* 0x0002620008000100 */
[----:B------:R1:W1:Y:S01]  /*0d60*/  SYNCS.EXCH.64 URZ, [UR6+0x118], UR8 ;  /* 0x0001180806ff75b2 */ /* 0x0002620008000100 */
[----:B------:R1:W1:Y:S01]  /*0d70*/  SYNCS.EXCH.64 URZ, [UR6+0x128], UR8 ;  /* 0x0001280806ff75b2 */ /* 0x0002620008000100 */
[----:B------:R-:W-:Y:S01]  /*0d80*/  NOP ;  /* 0x0000000000007918 */ /* 0x000fe20000000000 */
.L_x_14:
[----:B------:R-:W3:Y:S01]  /*0d90*/  LDCU UR4, c[0x0][0x36c] ;  /* 0x00006d80ff0477ac */ /* 0x000ee20008000800 */
[----:B------:R-:W-:Y:S01]  /*0da0*/  ISETP.NE.OR P6, PT, R0, 0x2, !P6 ;  /* 0x000000020000780c */ /* 0x000fe200077c5670 */
[----:B------:R-:W-:Y:S01]  /*0db0*/  NOP ;  /* 0x0000000000007918 */ /* 0x000fe20000000000 */
[----:B------:R-:W-:Y:S01]  /*0dc0*/  LOP3.LUT R9, R101, 0x1f, RZ, 0xc0, !PT ;  /* 0x0000001f65097812 */ /* 0x000fe200078ec0ff */
[----:B------:R-:W-:Y:S02]  /*0dd0*/  UISETP.NE.AND UP3, UPT, UR5, URZ, UPT ;  /* 0x000000ff0500728c */ /* 0x000fe4000bf65270 */
[----:B---3--:R-:W-:-:S09]  /*0de0*/  UISETP.EQ.U32.AND UP0, UPT, UR4, 0x1, UPT ;  /* 0x000000010400788c */ /* 0x008fd2000bf02070 */
[----:B------:R-:W-:Y:S05]  /*0df0*/  BRA.U !UP0, `(.L_x_15) ;  /* 0x0000000108087547 */ /* 0x000fea000b800000 */
[----:B-12-4-:R-:W-:Y:S01]  /*0e00*/  UCGABAR_ARV ;  /* 0x00000000000079c7 */ /* 0x016fe20008000000 */
[----:B------:R-:W-:Y:S05]  /*0e10*/  BRA `(.L_x_16) ;  /* 0x0000000000047947 */ /* 0x000fea0003800000 */
.L_x_15:
[----:B-12-4-:R-:W-:Y:S01]  /*0e20*/  NOP ;  /* 0x0000000000007918 */ /* 0x016fe20000000000 */
.L_x_16:
[----:B------:R-:W1:Y:S01]  /*0e30*/  S2UR UR8, SR_CTAID.Y ;  /* 0x00000000000879c3 */ /* 0x000e620000002600 */
[----:B------:R-:W-:-:S05]  /*0e40*/  CS2R.32 R87, SR_CgaSize ;  /* 0x0000000000577805 */ /* 0x000fca0000008a00 */
[----:B------:R-:W-:-:S05]  /*0e50*/  IMAD R87, R87, -0xa0, RZ ;  /* 0xffffff6057577824 */ /* 0x000fca00078e02ff */
[----:B------:R-:W-:-:S14]  /*0e60*/  R2UR UR4, R87 ;  /* 0x00000000570472ca */ /* 0x000fdc00000e0000 */
[----:B------:R-:W2:Y:S01]  /*0e70*/  LDCU UR4, c[0x0][UR4+0x2b4] ;  /* 0x00005680040477ac */ /* 0x000ea20008000800 */
[----:B------:R-:W-:-:S05]  /*0e80*/  CS2R.32 R87, SR_CgaSize ;  /* 0x0000000000577805 */ /* 0x000fca0000008a00 */
[----:B------:R-:W-:-:S05]  /*0e90*/  IMAD R87, R87, -0xa0, RZ ;  /* 0xffffff6057577824 */ /* 0x000fca00078e02ff */
[----:B------:R-:W-:-:S14]  /*0ea0*/  R2UR UR6, R87 ;  /* 0x00000000570672ca */ /* 0x000fdc00000e0000 */
[----:B------:R-:W3:Y:S01]  /*0eb0*/  LDCU UR6, c[0x0][UR6+0x2b0] ;  /* 0x00005600060677ac */ /* 0x000ee20008000800 */
[----:B------:R-:W4:Y:S01]  /*0ec0*/  S2UR UR9, SR_CTAID.X ;  /* 0x00000000000979c3 */ /* 0x000f220000002500 */
[----:B------:R-:W-:Y:S01]  /*0ed0*/  UISETP.NE.AND UP1, UPT, UR5, 0x2, UPT ;  /* 0x000000020500788c */ /* 0x000fe2000bf25270 */
[----:B------:R-:W-:-:S05]  /*0ee0*/  CS2R.32 R0, SR_CgaSize ;  /* 0x0000000000007805 */ /* 0x000fca0000008a00 */
[----:B------:R-:W-:-:S06]  /*0ef0*/  IMAD R0, R0, -0xa0, RZ ;  /* 0xffffff6000007824 */ /* 0x000fcc00078e02ff */
[----:B------:R-:W3:Y:S01]  /*0f00*/  LDC R0, c[0x0][R0+0x2a4] ;  /* 0x0000a90000007b82 */ /* 0x000ee20000000800 */
[----:B-1----:R-:W-:-:S07]  /*0f10*/  I2FP.F32.U32 R86, UR8 ;  /* 0x0000000800567c45 */ /* 0x002fce0008201000 */
[----:B------:R-:W1:Y:S01]  /*0f20*/  LDC R11, c[0x0][0xb24] ;  /* 0x0002c900ff0b7b82 */ /* 0x000e620000000800 */
[----:B------:R-:W-:Y:S01]  /*0f30*/  MOV R20, UR8 ;  /* 0x0000000800147c02 */ /* 0x000fe20008000f00 */
[----:B--2---:R-:W-:Y:S01]  /*0f40*/  FMUL R86, R86, UR4 ;  /* 0x0000000456567c20 */ /* 0x004fe20008400000 */
[----:B------:R-:W-:Y:S01]  /*0f50*/  USHF.L.U32 UR4, UR37, 0xa, URZ ;  /* 0x0000000a25047899 */ /* 0x000fe200080006ff */
[----:B----4-:R-:W-:Y:S02]  /*0f60*/  I2FP.F32.U32 R87, UR9 ;  /* 0x0000000900577c45 */ /* 0x010fe40008201000 */
[----:B------:R-:W-:-:S05]  /*0f70*/  CS2R.32 R2, SR_CgaSize ;  /* 0x0000000000027805 */ /* 0x000fca0000008a00 */
[----:B------:R-:W-:-:S06]  /*0f80*/  IMAD R2, R2, -0xa0, RZ ;  /* 0xffffff6002027824 */ /* 0x000fcc00078e02ff */
[----:B------:R-:W2:Y:S01]  /*0f90*/  LDC R2, c[0x0][R2+0x2a0] ;  /* 0x0000a80002027b82 */ /* 0x000ea20000000800 */
[----:B------:R-:W-:Y:S01]  /*0fa0*/  MOV R21, UR9 ;  /* 0x0000000900157c02 */ /* 0x000fe20008000f00 */
[----:B------:R-:W4:Y:S01]  /*0fb0*/  F2I.U32.TRUNC.NTZ R86, R86 ;  /* 0x0000005600567305 */ /* 0x000f22000020f000 */
[----:B------:R-:W-:Y:S01]  /*0fc0*/  ULOP3.LUT UR4, UR4, 0xc00, URZ, 0xc0, !UPT ;  /* 0x00000c0004047892 */ /* 0x000fe2000f8ec0ff */
[----:B---3--:R-:W-:Y:S01]  /*0fd0*/  FMUL R87, R87, UR6 ;  /* 0x0000000657577c20 */ /* 0x008fe20008400000 */
[----:B------:R-:W3:Y:S03]  /*0fe0*/  LDCU UR6, c[0x0][0xb30] ;  /* 0x00016600ff0677ac */ /* 0x000ee60008000800 */
[----:B------:R-:W2:Y:S02]  /*0ff0*/  LDC R40, c[0x0][0xb24] ;  /* 0x0002c900ff287b82 */ /* 0x000ea40000000800 */
[----:B------:R-:W3:Y:S06]  /*1000*/  F2I.U32.TRUNC.NTZ R87, R87 ;  /* 0x0000005700577305 */ /* 0x000eec000020f000 */
[----:B------:R-:W2:Y:S01]  /*1010*/  S2UR UR36, SR_CTAID.Z ;  /* 0x00000000002479c3 */ /* 0x000ea20000002700 */
[----:B----4-:R-:W-:Y:S01]  /*1020*/  IMAD.MOV R86, RZ, RZ, -R86 ;  /* 0x000000ffff567224 */ /* 0x010fe200078e0a56 */
[----:B-1----:R-:W-:-:S03]  /*1030*/  ISETP.GE.AND P0, PT, R11, 0x1, PT ;  /* 0x000000010b00780c */ /* 0x002fc60003f06270 */
[----:B------:R-:W-:Y:S01]  /*1040*/  IMAD R86, R0, R86, UR8 ;  /* 0x0000000800567e24 */ /* 0x000fe2000f8e0256 */
[----:B------:R-:W-:Y:S01]  /*1050*/  PRMT R0, RZ, 0x7610, R0 ;  /* 0x00007610ff007816 */ /* 0x000fe20000000000 */
[----:B---3--:R-:W-:Y:S01]  /*1060*/  UISETP.NE.AND UP2, UPT, UR6, 0x1, UPT ;  /* 0x000000010600788c */ /* 0x008fe2000bf45270 */
[----:B------:R-:W-:-:S04]  /*1070*/  IMAD.MOV R87, RZ, RZ, -R87 ;  /* 0x000000ffff577224 */ /* 0x000fc800078e0a57 */
[----:B--2---:R-:W-:Y:S01]  /*1080*/  IMAD R87, R2, R87, UR9 ;  /* 0x0000000902577e24 */ /* 0x004fe2000f8e0257 */
[----:B------:R-:W-:Y:S06]  /*1090*/  BRA.U UP3, `(.L_x_17) ;  /* 0x00000001033c7547 */ /* 0x000fec000b800000 */
[C---:B------:R-:W-:Y:S02]  /*10a0*/  ISETP.NE.AND P4, PT, R86.reuse, 0x1, PT ;  /* 0x000000015600780c */ /* 0x040fe40003f85270 */
[C---:B------:R-:W-:Y:S02]  /*10b0*/  ISETP.NE.AND P3, PT, R86.reuse, 0x2, PT ;  /* 0x000000025600780c */ /* 0x040fe40003f65270 */
[C---:B------:R-:W-:Y:S02]  /*10c0*/  ISETP.NE.AND P1, PT, R86.reuse, RZ, PT ;  /* 0x000000ff5600720c */ /* 0x040fe40003f25270 */
[----:B------:R-:W-:Y:S02]  /*10d0*/  ISETP.NE.AND P5, PT, R87, RZ, PT ;  /* 0x000000ff5700720c */ /* 0x000fe40003fa5270 */
[----:B------:R-:W-:Y:S02]  /*10e0*/  ISETP.NE.AND P2, PT, R86, 0x3, PT ;  /* 0x000000035600780c */ /* 0x000fe40003f45270 */
[----:B------:R-:W-:-:S02]  /*10f0*/  SEL R3, RZ, 0x2, P4 ;  /* 0x00000002ff037807 */ /* 0x000fc40002000000 */
[----:B------:R-:W-:Y:S02]  /*1100*/  SEL R2, RZ, 0x4, P3 ;  /* 0x00000004ff027807 */ /* 0x000fe40001800000 */
[----:B------:R-:W-:Y:S02]  /*1110*/  ISETP.EQ.OR P1, PT, R87, RZ, !P1 ;  /* 0x000000ff5700720c */ /* 0x000fe40004f22670 */
[----:B------:R-:W-:Y:S02]  /*1120*/  SEL R0, RZ, 0x8, P2 ;  /* 0x00000008ff007807 */ /* 0x000fe40001000000 */
[----:B------:R-:W-:Y:S02]  /*1130*/  SEL R3, R3, 0x2, P5 ;  /* 0x0000000203037807 */ /* 0x000fe40002800000 */
[----:B------:R-:W-:Y:S02]  /*1140*/  SEL R2, R2, 0x4, P5 ;  /* 0x0000000402027807 */ /* 0x000fe40002800000 */
[----:B------:R-:W-:-:S02]  /*1150*/  SEL R4, RZ, 0x1, !P1 ;  /* 0x00000001ff047807 */ /* 0x000fc40004800000 */
[----:B------:R-:W-:Y:S02]  /*1160*/  SEL R0, R0, 0x8, P5 ;  /* 0x0000000800007807 */ /* 0x000fe40002800000 */
[----:B------:R-:W-:-:S05]  /*1170*/  IADD3 R2, PT, PT, R2, R3, R4 ;  /* 0x0000000302027210 */ /* 0x000fca0007ffe004 */
[----:B------:R-:W-:Y:S02]  /*1180*/  IMAD.IADD R0, R2, 0x1, R0 ;  /* 0x0000000102007824 */ /* 0x000fe400078e0200 */
.L_x_17:
[----:B------:R-:W-:Y:S05]  /*1190*/  @!P0 BRA `(.L_x_18) ;  /* 0x0000000000b88947 */ /* 0x000fea0003800000 */
[----:B------:R-:W1:Y:S01]  /*11a0*/  LDC.64 R4, c[0x0][0xb18] ;  /* 0x0002c600ff047b82 */ /* 0x000e620000000a00 */
[----:B------:R-:W-:-:S07]  /*11b0*/  ISETP.NE.AND P0, PT, R11, 0x1, PT ;  /* 0x000000010b00780c */ /* 0x000fce0003f05270 */
[----:B------:R-:W2:Y:S08]  /*11c0*/  LDC R10, c[0x0][0xb0c] ;  /* 0x0002c300ff0a7b82 */ /* 0x000eb00000000800 */
[----:B------:R-:W3:Y:S08]  /*11d0*/  LDC R13, c[0x0][0x370] ;  /* 0x0000dc00ff0d7b82 */ /* 0x000ef00000000800 */
[----:B------:R-:W4:Y:S01]  /*11e0*/  LDC R12, c[0x0][0x374] ;  /* 0x0000dd00ff0c7b82 */ /* 0x000f220000000800 */
[----:B-1----:R-:W-:-:S07]  /*11f0*/  ISETP.NE.AND P1, PT, R4, 0x1, PT ;  /* 0x000000010400780c */ /* 0x002fce0003f25270 */
[----:B------:R-:W3:Y:S01]  /*1200*/  LDC.64 R6, c[0x0][0xb10] ;  /* 0x0002c400ff067b82 */ /* 0x000ee20000000a00 */
[----:B--2---:R-:W-:-:S07]  /*1210*/  ISETP.NE.AND P2, PT, R10, 0x1, PT ;  /* 0x000000010a00780c */ /* 0x004fce0003f45270 */
[----:B------:R-:W1:Y:S08]  /*1220*/  LDC R8, c[0x0][0xb20] ;  /* 0x0002c800ff087b82 */ /* 0x000e700000000800 */
[----:B------:R-:W2:Y:S01]  /*1230*/  LDC.64 R2, c[0x0][0xb28] ;  /* 0x0002ca00ff027b82 */ /* 0x000ea20000000a00 */
[----:B----4-:R-:W-:-:S04]  /*1240*/  IMAD.HI.U32 R14, R12, R5, RZ ;  /* 0x000000050c0e7227 */ /* 0x010fc800078e00ff */
[----:B------:R-:W-:-:S04]  /*1250*/  IMAD.HI.U32 R5, R20, R5, RZ ;  /* 0x0000000514057227 */ /* 0x000fc800078e00ff */
[----:B---3--:R-:W-:-:S05]  /*1260*/  IMAD.HI.U32 R15, R13, R6, RZ ;  /* 0x000000060d0f7227 */ /* 0x008fca00078e00ff */
[-C--:B------:R-:W-:Y:S01]  /*1270*/  @P2 SHF.R.U32.HI R13, RZ, R7.reuse, R15 ;  /* 0x00000007ff0d2219 */ /* 0x080fe2000001160f */
[C---:B------:R-:W-:Y:S01]  /*1280*/  IMAD.HI.U32 R15, R21.reuse, R6, RZ ;  /* 0x00000006150f7227 */ /* 0x040fe200078e00ff */
[-C--:B-1----:R-:W-:Y:S02]  /*1290*/  @P1 SHF.R.U32.HI R12, RZ, R8.reuse, R14 ;  /* 0x00000008ff0c1219 */ /* 0x082fe4000001160e */
[----:B------:R-:W-:Y:S02]  /*12a0*/  SHF.R.U32.HI R5, RZ, R8, R5 ;  /* 0x00000008ff057219 */ /* 0x000fe40000011605 */
[----:B------:R-:W-:Y:S02]  /*12b0*/  SHF.R.U32.HI R15, RZ, R7, R15 ;  /* 0x00000007ff0f7219 */ /* 0x000fe4000001160f */
[----:B------:R-:W-:Y:S01]  /*12c0*/  SEL R5, R20, R5, !P1 ;  /* 0x0000000514057207 */ /* 0x000fe20004800000 */
[----:B--2---:R-:W-:Y:S01]  /*12d0*/  IMAD.HI.U32 R14, R12, R2, RZ ;  /* 0x000000020c0e7227 */ /* 0x004fe200078e00ff */
[----:B------:R-:W-:-:S03]  /*12e0*/  SEL R15, R21, R15, !P2 ;  /* 0x0000000f150f7207 */ /* 0x000fc60005000000 */
[----:B------:R-:W-:Y:S01]  /*12f0*/  IMAD.HI.U32 R6, R13, R2, RZ ;  /* 0x000000020d067227 */ /* 0x000fe200078e00ff */
[----:B------:R-:W-:-:S04]  /*1300*/  @P0 SHF.R.U32.HI R12, RZ, R3, R14 ;  /* 0x00000003ff0c0219 */ /* 0x000fc8000001160e */
[----:B------:R-:W-:Y:S01]  /*1310*/  @P0 SHF.R.U32.HI R13, RZ, R3, R6 ;  /* 0x00000003ff0d0219 */ /* 0x000fe20000011606 */
[----:B------:R-:W-:-:S04]  /*1320*/  IMAD R12, R12, R11, RZ ;  /* 0x0000000b0c0c7224 */ /* 0x000fc800078e02ff */
[----:B------:R-:W-:Y:S01]  /*1330*/  IMAD R6, R13, R11, RZ ;  /* 0x0000000b0d067224 */ /* 0x000fe200078e02ff */
[----:B------:R-:W-:-:S04]  /*1340*/  ISETP.GE.AND P1, PT, R5, R12, PT ;  /* 0x0000000c0500720c */ /* 0x000fc80003f26270 */
[----:B------:R-:W-:Y:S01]  /*1350*/  ISETP.GE.OR P1, PT, R15, R6, P1 ;  /* 0x000000060f00720c */ /* 0x000fe20000f26670 */
[----:B------:R-:W-:-:S05]  /*1360*/  IMAD.HI.U32 R6, R5, R2, RZ ;  /* 0x0000000205067227 */ /* 0x000fca00078e00ff */
[----:B------:R-:W-:-:S04]  /*1370*/  SHF.R.U32.HI R6, RZ, R3, R6 ;  /* 0x00000003ff067219 */ /* 0x000fc80000011606 */
[----:B------:R-:W-:-:S03]  /*1380*/  SEL R6, R5, R6, !P0 ;  /* 0x0000000605067207 */ /* 0x000fc60004000000 */
[----:B------:R-:W-:Y:S01]  /*1390*/  @!P1 IMAD.HI.U32 R7, R15, R2, RZ ;  /* 0x000000020f079227 */ /* 0x000fe200078e00ff */
[----:B------:R-:W-:-:S04]  /*13a0*/  IADD3 R2, PT, PT, -R6, RZ, RZ ;  /* 0x000000ff06027210 */ /* 0x000fc80007ffe1ff */
[----:B------:R-:W-:Y:S01]  /*13b0*/  @!P1 SHF.R.U32.HI R3, RZ, R3, R7 ;  /* 0x00000003ff039219 */ /* 0x000fe20000011607 */
[----:B------:R-:W-:Y:S01]  /*13c0*/  IMAD R2, R11, R2, R5 ;  /* 0x000000020b027224 */ /* 0x000fe200078e0205 */
[----:B------:R-:W-:Y:S02]  /*13d0*/  IADD3 R7, PT, PT, -R5, RZ, RZ ;  /* 0x000000ff05077210 */ /* 0x000fe40007ffe1ff */
[----:B------:R-:W-:-:S03]  /*13e0*/  @!P1 SEL R3, R15, R3, !P0 ;  /* 0x000000030f039207 */ /* 0x000fc60004000000 */
[----:B------:R-:W-:Y:S02]  /*13f0*/  IMAD R7, R4, R7, R20 ;  /* 0x0000000704077224 */ /* 0x000fe400078e0214 */
[--C-:B------:R-:W-:Y:S02]  /*1400*/  @!P1 IMAD.IADD R6, R6, 0x1, -R3.reuse ;  /* 0x0000000106069824 */ /* 0x100fe400078e0a03 */
[----:B------:R-:W-:Y:S01]  /*1410*/  @!P1 IMAD R3, R2, R13, R3 ;  /* 0x0000000d02039224 */ /* 0x000fe200078e0203 */
[----:B------:R-:W-:Y:S01]  /*1420*/  IADD3 R2, PT, PT, -R15, RZ, RZ ;  /* 0x000000ff0f027210 */ /* 0x000fe20007ffe1ff */
[----:B------:R-:W-:Y:S02]  /*1430*/  @!P1 IMAD R5, R6, R11, R15 ;  /* 0x0000000b06059224 */ /* 0x000fe400078e020f */
[----:B------:R-:W-:Y:S02]  /*1440*/  @!P1 IMAD.MOV.U32 R15, RZ, RZ, R3 ;  /* 0x000000ffff0f9224 */ /* 0x000fe400078e0003 */
[----:B------:R-:W-:-:S02]  /*1450*/  IMAD R2, R10, R2, R21 ;  /* 0x000000020a027224 */ /* 0x000fc400078e0215 */
[----:B------:R-:W-:Y:S02]  /*1460*/  IMAD R20, R5, R4, R7 ;  /* 0x0000000405147224 */ /* 0x000fe400078e0207 */
[----:B------:R-:W-:Y:S02]  /*1470*/  IMAD R21, R15, R10, R2 ;  /* 0x0000000a0f157224 */ /* 0x000fe400078e0202 */
.L_x_18:
[----:B------:R-:W-:Y:S05]  /*1480*/  BRA.U UP2, `(.L_x_19) ;  /* 0x0000000102407547 */ /* 0x000fea000b800000 */
[----:B------:R-:W1:Y:S08]  /*1490*/  LDC.64 R4, c[0x0][0xb10] ;  /* 0x0002c400ff047b82 */ /* 0x000e700000000a00 */
[----:B------:R-:W2:Y:S08]  /*14a0*/  LDC.64 R2, c[0x0][0xb18] ;  /* 0x0002c600ff027b82 */ /* 0x000eb00000000a00 */
[----:B------:R-:W3:Y:S08]  /*14b0*/  LDC R6, c[0x0][0xb20] ;  /* 0x0002c800ff067b82 */ /* 0x000ef00000000800 */
[----:B------:R-:W4:Y:S01]  /*14c0*/  LDC R7, c[0x0][0xb0c] ;  /* 0x0002c300ff077b82 */ /* 0x000f220000000800 */
[----:B-1----:R-:W-:-:S05]  /*14d0*/  IMAD.HI.U32 R4, R21, R4, RZ ;  /* 0x0000000415047227 */ /* 0x002fca00078e00ff */
[----:B------:R-:W-:Y:S01]  /*14e0*/  SHF.R.U32.HI R4, RZ, R5, R4 ;  /* 0x00000005ff047219 */ /* 0x000fe20000011604 */
[----:B--2---:R-:W-:Y:S01]  /*14f0*/  IMAD.HI.U32 R3, R20, R3, RZ ;  /* 0x0000000314037227 */ /* 0x004fe200078e00ff */
[----:B------:R-:W-:-:S04]  /*1500*/  ISETP.NE.AND P0, PT, R2, 0x1, PT ;  /* 0x000000010200780c */ /* 0x000fc80003f05270 */
[----:B---3--:R-:W-:-:S04]  /*1510*/  SHF.R.U32.HI R3, RZ, R6, R3 ;  /* 0x00000006ff037219 */ /* 0x008fc80000011603 */
[----:B------:R-:W-:Y:S02]  /*1520*/  SEL R3, R20, R3, !P0 ;  /* 0x0000000314037207 */ /* 0x000fe40004000000 */
[----:B----4-:R-:W-:-:S04]  /*1530*/  ISETP.NE.AND P1, PT, R7, 0x1, PT ;  /* 0x000000010700780c */ /* 0x010fc80003f25270 */
[----:B------:R-:W-:-:S05]  /*1540*/  SEL R4, R21, R4, !P1 ;  /* 0x0000000415047207 */ /* 0x000fca0004800000 */
[----:B------:R-:W-:Y:S02]  /*1550*/  IMAD.IADD R5, R3, 0x1, -R4 ;  /* 0x0000000103057824 */ /* 0x000fe400078e0a04 */
[----:B------:R-:W-:Y:S02]  /*1560*/  IMAD.IADD R3, R4, 0x1, -R3 ;  /* 0x0000000104037824 */ /* 0x000fe400078e0a03 */
[----:B------:R-:W-:Y:S02]  /*1570*/  IMAD R21, R5, R7, R21 ;  /* 0x0000000705157224 */ /* 0x000fe400078e0215 */
[----:B------:R-:W-:Y:S02]  /*1580*/  IMAD R20, R3, R2, R20 ;  /* 0x0000000203147224 */ /* 0x000fe400078e0214 */
.L_x_19:
[----:B------:R-:W-:Y:S05]  /*1590*/  BRA.U !UP0, `(.L_x_20) ;  /* 0x00000001080c7547 */ /* 0x000fea000b800000 */
[----:B------:R-:W-:Y:S01]  /*15a0*/  UCGABAR_WAIT ;  /* 0x0000000000007dc7 */ /* 0x000fe20008000000 */
[----:B------:R-:W-:Y:S01]  /*15b0*/  CCTL.IVALL ;  /* 0x00000000ff00798f */ /* 0x000fe20002000000 */
[----:B------:R-:W-:Y:S05]  /*15c0*/  BRA `(.L_x_21) ;  /* 0x0000000000047947 */ /* 0x000fea0003800000 */
.L_x_20:
[----:B------:R-:W-:Y:S06]  /*15d0*/  BAR.SYNC.DEFER_BLOCKING 0x0 ;  /* 0x0000000000007b1d */ /* 0x000fec0000010000 */
.L_x_21:
[----:B------:R-:W-:Y:S05]  /*15e0*/  BRA.U UP1, `(.L_x_22) ;  /* 0x00000015013c7547 */ /* 0x000fea000b800000 */
[----:B------:R-:W1:Y:S01]  /*15f0*/  LDCU UR15, c[0x0][0x38c] ;  /* 0x00007180ff0f77ac */ /* 0x000e620008000800 */
[----:B------:R-:W2:Y:S01]  /*1600*/  LDC R8, c[0x0][0x370] ;  /* 0x0000dc00ff087b82 */ /* 0x000ea20000000800 */
[----:B------:R-:W-:Y:S01]  /*1610*/  PLOP3.LUT P1, PT, PT, PT, UP4, 0x80, 0x8 ;  /* 0x000000000008781c */ /* 0x000fe20003f2f048 */
[----:B------:R-:W-:Y:S01]  /*1620*/  IMAD.MOV.U32 R15, RZ, RZ, 0x1 ;  /* 0x00000001ff0f7424 */ /* 0x000fe200078e00ff */
[----:B------:R-:W-:Y:S01]  /*1630*/  ISETP.EQ.OR P4, PT, R9, RZ, P6 ;  /* 0x000000ff0900720c */ /* 0x000fe20003782670 */
[----:B------:R-:W-:Y:S01]  /*1640*/  IMAD.MOV.U32 R14, RZ, RZ, RZ ;  /* 0x000000ffff0e7224 */ /* 0x000fe200078e00ff */
[----:B------:R-:W-:Y:S02]  /*1650*/  PLOP3.LUT P1, PT, P1, PT, PT, 0x8, 0x80 ;  /* 0x000000000080781c */ /* 0x000fe40000f2e170 */
[----:B------:R-:W-:Y:S01]  /*1660*/  CS2R R12, SRZ ;  /* 0x00000000000c7805 */ /* 0x000fe2000001ff00 */
[----:B------:R-:W-:Y:S01]  /*1670*/  IMAD.MOV.U32 R11, RZ, RZ, 0x1 ;  /* 0x00000001ff0b7424 */ /* 0x000fe200078e00ff */
[----:B------:R-:W3:Y:S01]  /*1680*/  LDC R0, c[0x0][0x374] ;  /* 0x0000dd00ff007b82 */ /* 0x000ee20000000800 */
[----:B------:R-:W4:Y:S01]  /*1690*/  LDCU.64 UR30, c[0x0][0x348] ;  /* 0x00006900ff1e77ac */ /* 0x000f220008000a00 */
[----:B------:R-:W-:Y:S01]  /*16a0*/  UMOV UR13, URZ ;  /* 0x000000ff000d7c82 */ /* 0x000fe20008000000 */
[----:B-1----:R-:W-:-:S04]  /*16b0*/  UIADD3 UR6, UPT, UPT, UR15, 0x3f, URZ ;  /* 0x0000003f0f067890 */ /* 0x002fc8000fffe0ff */
[----:B------:R-:W-:-:S04]  /*16c0*/  USHF.R.S32.HI UR22, URZ, 0x1f, UR6 ;  /* 0x0000001fff167899 */ /* 0x000fc80008011406 */
[----:B------:R-:W-:Y:S02]  /*16d0*/  ULEA.HI UR22, UR22, UR6, URZ, 0x6 ;  /* 0x0000000616167291 */ /* 0x000fe4000f8f30ff */
[----:B------:R-:W-:Y:S02]  /*16e0*/  UIADD3 UR6, UPT, UPT, UR15, -0x1, URZ ;  /* 0xffffffff0f067890 */ /* 0x000fe4000fffe0ff */
[----:B------:R-:W-:Y:S02]  /*16f0*/  USHF.R.S32.HI UR22, URZ, 0x6, UR22 ;  /* 0x00000006ff167899 */ /* 0x000fe40008011416 */
[----:B------:R-:W-:Y:S02]  /*1700*/  UISETP.GE.U32.AND UP1, UPT, UR6, -0x7f, UPT ;  /* 0xffffff810600788c */ /* 0x000fe4000bf26070 */
[----:B------:R-:W-:Y:S02]  /*1710*/  UISETP.LT.U32.AND UP0, UPT, UR22, 0x6, UPT ;  /* 0x000000061600788c */ /* 0x000fe4000bf01070 */
[----:B------:R-:W-:-:S02]  /*1720*/  UIADD3 UR15, UPT, UPT, UR15, 0x7e, URZ ;  /* 0x0000007e0f0f7890 */ /* 0x000fc4000fffe0ff */
[----:B------:R-:W-:Y:S02]  /*1730*/  USEL UR21, UR22, 0x6, UP0 ;  /* 0x0000000616157887 */ /* 0x000fe40008000000 */
[----:B------:R-:W-:Y:S02]  /*1740*/  UISETP.NE.AND UP0, UPT, UR5, URZ, UPT ;  /* 0x000000ff0500728c */ /* 0x000fe4000bf05270 */
[----:B------:R-:W-:Y:S02]  /*1750*/  UIADD3 UR6, UPT, UPT, UR21, -0x1, URZ ;  /* 0xffffffff15067890 */ /* 0x000fe4000fffe0ff */
[----:B------:R-:W-:Y:S02]  /*1760*/  @UP1 UIADD3 UR6, UPT, UPT, UR21, URZ, URZ ;  /* 0x000000ff15061290 */ /* 0x000fe4000fffe0ff */
[----:B------:R-:W-:Y:S02]  /*1770*/  USEL UR7, UR7, 0x2, UP0 ;  /* 0x0000000207077887 */ /* 0x000fe40008000000 */
[----:B------:R-:W-:-:S02]  /*1780*/  UIADD3 UR14, UPT, UPT, UR22, -UR21, URZ ;  /* 0x80000015160e7290 */ /* 0x000fc4000fffe0ff */
[----:B--2-4-:R-:W-:-:S12]  /*1790*/  UIADD3 UR6, UPT, UPT, UR6, 0x1, URZ ;  /* 0x0000000106067890 */ /* 0x014fd8000fffe0ff */
.L_x_42:
[----:B------:R-:W-:Y:S01]  /*17a0*/  UISETP.NE.AND UP0, UPT, UR37, URZ, UPT ;  /* 0x000000ff2500728c */ /* 0x000fe2000bf05270 */
[----:B------:R-:W1:Y:S08]  /*17b0*/  S2UR UR37, SR_CgaCtaId ;  /* 0x00000000002579c3 */ /* 0x000e700000008800 */
[----:B------:R-:W-:Y:S05]  /*17c0*/  BRA.U UP0, `(.L_x_23) ;  /* 0x0000000100347547 */ /* 0x000fea000b800000 */
[----:B------:R-:W2:Y:S01]  /*17d0*/  S2R R2, SR_CgaCtaId ;  /* 0x0000000000027919 */ /* 0x000ea20000008800 */
[----:B------:R-:W-:-:S04]  /*17e0*/  MOV R3, 0x400 ;  /* 0x0000040000037802 */ /* 0x000fc80000000f00 */
[----:B--2---:R-:W-:Y:S02]  /*17f0*/  LEA R2, R2, R3, 0x18 ;  /* 0x0000000302027211 */ /* 0x004fe400078ec0ff */
[----:B------:R-:W-:-:S03]  /*1800*/  SHF.L.U32 R3, R11, 0x1f, RZ ;  /* 0x0000001f0b037819 */ /* 0x000fc600000006ff */
[----:B------:R-:W-:-:S04]  /*1810*/  IMAD R2, R12, 0x8, R2 ;  /* 0x000000080c027824 */ /* 0x000fc800078e0202 */
[----:B------:R-:W2:Y:S02]  /*1820*/  SYNCS.PHASECHK.TRANS64.TRYWAIT P0, [R2+URZ+0x120], R3 ;  /* 0x00012003020075a7 */ /* 0x000ea400080011ff */
[----:B--2---:R-:W-:Y:S05]  /*1830*/  @!P0 BRA `(.L_x_24) ;  /* 0x0000007800888947 */ /* 0x004fea0003800000 */
.L_x_140:
[----:B------:R-:W-:Y:S01]  /*1840*/  VIADD R12, R12, 0x1 ;  /* 0x000000010c0c7836 */ /* 0x000fe20000000000 */
[----:B------:R2:W-:Y:S04]  /*1850*/  SYNCS.ARRIVE.TRANS64.A1T0 RZ, [R2+URZ+0x110], RZ ;  /* 0x000110ff02ff79a7 */ /* 0x0005e800081000ff */
[----:B------:R-:W-:-:S04]  /*1860*/  ISETP.NE.AND P0, PT, R12, 0x2, PT ;  /* 0x000000020c00780c */ /* 0x000fc80003f05270 */
[----:B------:R-:W-:Y:S02]  /*1870*/  SEL R12, R12, RZ, P0 ;  /* 0x000000ff0c0c7207 */ /* 0x000fe40000000000 */
[----:B--2---:R-:W-:-:S04]  /*1880*/  SEL R2, RZ, 0x1, P0 ;  /* 0x00000001ff027807 */ /* 0x004fc80000000000 */
[----:B------:R-:W-:-:S07]  /*1890*/  LOP3.LUT R11, R11, R2, RZ, 0x3c, !PT ;  /* 0x000000020b0b7212 */ /* 0x000fce00078e3cff */
.L_x_23:
[----:B------:R-:W-:Y:S01]  /*18a0*/  UMOV UR5, 0x400 ;  /* 0x0000040000057882 */ /* 0x000fe20000000000 */
[----:B------:R-:W-:Y:S01]  /*18b0*/  SHF.L.U32 R2, R15, 0x1f, RZ ;  /* 0x0000001f0f027819 */ /* 0x000fe200000006ff */
[----:B-1----:R-:W-:Y:S01]  /*18c0*/  ULEA UR5, UR37, UR5, 0x18 ;  /* 0x0000000525057291 */ /* 0x002fe2000f8ec0ff */
[----:B------:R-:W-:Y:S01]  /*18d0*/  R2UR UR34, R21 ;  /* 0x00000000152272ca */ /* 0x000fe200000e0000 */
[----:B------:R-:W-:Y:S01]  /*18e0*/  UISETP.GE.U32.AND UP0, UPT, UR15, 0x7f, UPT ;  /* 0x0000007f0f00788c */ /* 0x000fe2000bf06070 */
[----:B------:R-:W-:Y:S01]  /*18f0*/  R2UR UR18, R20 ;  /* 0x00000000141272ca */ /* 0x000fe200000e0000 */
[----:B------:R-:W-:Y:S01]  /*1900*/  ULEA UR8, UR13, UR5, 0x3 ;  /* 0x000000050d087291 */ /* 0x000fe2000f8e18ff */
[----:B------:R-:W-:-:S08]  /*1910*/  UMOV UR23, URZ ;  /* 0x000000ff00177c82 */ /* 0x000fd00008000000 */
[----:B------:R1:W2:Y:S01]  /*1920*/  SYNCS.PHASECHK.TRANS64.TRYWAIT P0, [UR8+0x30], R2 ;  /* 0x00003002ff0075a7 */ /* 0x0002a20008001108 */
[----:B------:R-:W-:Y:S02]  /*1930*/  USHF.L.U32 UR34, UR34, 0x7, URZ ;  /* 0x0000000722227899 */ /* 0x000fe400080006ff */
[----:B------:R-:W-:Y:S01]  /*1940*/  USHF.L.U32 UR18, UR18, 0x7, URZ ;  /* 0x0000000712127899 */ /* 0x000fe200080006ff */
[----:B------:R-:W-:Y:S11]  /*1950*/  BRA.U !UP0, `(.L_x_25) ;  /* 0x0000000108f47547 */ /* 0x000ff6000b800000 */
[----:B------:R-:W-:Y:S02]  /*1960*/  UIADD3 UR26, UPT, UPT, UR34, 0x40, URZ ;  /* 0x00000040221a7890 */ /* 0x000fe4000fffe0ff */
[----:B------:R-:W-:Y:S01]  /*1970*/  UIADD3 UR10, UPT, UPT, UR18, 0x40, URZ ;  /* 0x00000040120a7890 */ /* 0x000fe2000fffe0ff */
[----:B------:R-:W-:Y:S01]  /*1980*/  UMOV UR29, URZ ;  /* 0x000000ff001d7c82 */ /* 0x000fe20008000000 */
[----:B------:R-:W-:-:S10]  /*1990*/  UMOV UR39, UR13 ;  /* 0x0000000d00277c82 */ /* 0x000fd40008000000 */
.L_x_31:
[----:B------:R-:W-:Y:S01]  /*19a0*/  ULEA UR33, UR39, UR5, 0x3 ;  /* 0x0000000527217291 */ /* 0x000fe2000f8e18ff */
[----:B--2---:R-:W-:Y:S01]  /*19b0*/  @!P6 MOV R3, 0x8000 ;  /* 0x000080000003e802 */ /* 0x004fe20000000f00 */
[----:B-12---:R-:W-:Y:S10]  /*19c0*/  @P0 BRA `(.L_x_26) ;  /* 0x00000000000c0947 */ /* 0x006ff40003800000 */
[----:B------:R-:W-:-:S04]  /*19d0*/  SHF.L.U32 R4, R15, 0x1f, RZ ;  /* 0x0000001f0f047819 */ /* 0x000fc800000006ff */
[----:B------:R-:W2:Y:S02]  /*19e0*/  SYNCS.PHASECHK.TRANS64.TRYWAIT P0, [UR33+0x30], R4 ;  /* 0x00003004ff0075a7 */ /* 0x000ea40008001121 */
[----:B--2---:R-:W-:Y:S05]  /*19f0*/  @!P0 BRA `(.L_x_27) ;  /* 0x00000078002c8947 */ /* 0x004fea0003800000 */
.L_x_26:
[----:B------:R2:W-:Y:S01]  /*1a00*/  @!P6 SYNCS.ARRIVE.TRANS64 RZ, [UR33], R3 ;  /* 0x00000003ffffe9a7 */ /* 0x0005e20008000021 */
[----:B------:R-:W-:-:S04]  /*1a10*/  ULOP3.LUT UR8, UR7, 0x2, URZ, 0xfc, !UPT ;  /* 0x0000000207087892 */ /* 0x000fc8000f8efcff */
[----:B------:R-:W-:-:S09]  /*1a20*/  UISETP.NE.AND UP0, UPT, UR8, 0x2, UPT ;  /* 0x000000020800788c */ /* 0x000fd2000bf05270 */
[----:B------:R-:W-:Y:S05]  /*1a30*/  BRA.U UP0, `(.L_x_28) ;  /* 0x0000000100047547 */ /* 0x000fea000b800000 */
[----:B------:R-:W-:Y:S05]  /*1a40*/  BPT.TRAP 0x1 ;  /* 0x000000040000795c */ /* 0x000fea0000300000 */
.L_x_28:
[----:B------:R-:W-:Y:S04]  /*1a50*/  BSSY.RECONVERGENT B0, `(.L_x_29) ;  /* 0x0000003000007945 */ /* 0x000fe80003800200 */
[----:B------:R-:W-:Y:S05]  /*1a60*/  @P4 BRA `(.L_x_30) ;  /* 0x0000000000044947 */ /* 0x000fea0003800000 */
[----:B------:R-:W-:Y:S05]  /*1a70*/  BPT.TRAP 0x1 ;  /* 0x000000040000795c */ /* 0x000fea0000300000 */
.L_x_30:
[----:B------:R-:W-:Y:S05]  /*1a80*/  BSYNC.RECONVERGENT B0 ;  /* 0x0000000000007941 */ /* 0x000fea0003800200 */
.L_x_29:
[----:B------:R-:W-:Y:S02]  /*1a90*/  UIADD3 UR13, UPT, UPT, UR39, 0x1, URZ ;  /* 0x00000001270d7890 */ /* 0x000fe4000fffe0ff */
[----:B------:R-:W-:Y:S02]  /*1aa0*/  UIADD3 UR44, UP1, UPT, UR30, 0x80, URZ ;  /* 0x000000801e2c7890 */ /* 0x000fe4000ff3e0ff */
[----:B------:R-:W-:Y:S02]  /*1ab0*/  UISETP.NE.AND UP0, UPT, UR13, 0x6, UPT ;  /* 0x000000060d00788c */ /* 0x000fe4000bf05270 */
[----:B------:R-:W-:Y:S02]  /*1ac0*/  USHF.L.U32 UR19, UR29, 0x6, URZ ;  /* 0x000000061d137899 */ /* 0x000fe400080006ff */
[----:B------:R-:W-:Y:S02]  /*1ad0*/  USEL UR9, URZ, 0x1, UP0 ;  /* 0x00000001ff097887 */ /* 0x000fe40008000000 */
[----:B------:R-:W-:-:S02]  /*1ae0*/  USEL UR13, UR13, URZ, UP0 ;  /* 0x000000ff0d0d7287 */ /* 0x000fc40008000000 */
[----:B------:R-:W-:Y:S02]  /*1af0*/  UIADD3 UR42, UP0, UPT, UR30, 0x180, URZ ;  /* 0x000001801e2a7890 */ /* 0x000fe4000ff1e0ff */
[----:B------:R-:W-:Y:S01]  /*1b00*/  ULEA UR8, UR13, UR5, 0x3 ;  /* 0x000000050d087291 */ /* 0x000fe2000f8e18ff */
[----:B------:R-:W-:Y:S01]  /*1b10*/  LOP3.LUT R15, R15, UR9, RZ, 0x3c, !PT ;  /* 0x000000090f0f7c12 */ /* 0x000fe2000f8e3cff */
[----:B------:R-:W-:Y:S02]  /*1b20*/  UIADD3.X UR45, UPT, UPT, URZ, UR31, URZ, UP1, !UPT ;  /* 0x0000001fff2d7290 */ /* 0x000fe40008ffe4ff */
[----:B------:R-:W-:Y:S01]  /*1b30*/  ULEA.HI UR35, UR4, UR19, URZ, 0x1a ;  /* 0x0000001304237291 */ /* 0x000fe2000f8fd0ff */
[----:B-1----:R-:W-:Y:S01]  /*1b40*/  SHF.L.U32 R2, R15, 0x1f, RZ ;  /* 0x0000001f0f027819 */ /* 0x002fe200000006ff */
[----:B------:R-:W-:Y:S01]  /*1b50*/  UIADD3.X UR43, UPT, UPT, URZ, UR31, URZ, UP0, !UPT ;  /* 0x0000001fff2b7290 */ /* 0x000fe200087fe4ff */
[----:B------:R-:W-:Y:S02]  /*1b60*/  UMOV UR38, 0xf0000 ;  /* 0x000f000000267882 */ /* 0x000fe40000000000 */
[----:B------:R4:W1:Y:S01]  /*1b70*/  SYNCS.PHASECHK.TRANS64.TRYWAIT P0, [UR8+0x30], R2 ;  /* 0x00003002ff0075a7 */ /* 0x0008620008001108 */
[----:B------:R-:W-:Y:S01]  /*1b80*/  USHF.L.U32 UR8, UR39, 0xe, URZ ;  /* 0x0000000e27087899 */ /* 0x000fe200080006ff */
[----:B------:R-:W-:Y:S01]  /*1b90*/  UMOV UR40, 0x0 ;  /* 0x0000000000287882 */ /* 0x000fe20000000000 */
[----:B------:R-:W-:-:S02]  /*1ba0*/  UMOV UR41, 0x10000000 ;  /* 0x1000000000297882 */ /* 0x000fc40000000000 */
[----:B------:R-:W-:Y:S02]  /*1bb0*/  ULEA UR24, UR4, UR8, 0x1 ;  /* 0x0000000804187291 */ /* 0x000fe4000f8e08ff */
[----:B------:R-:W-:Y:S02]  /*1bc0*/  UIADD3 UR8, UPT, UPT, UR5, UR8, URZ ;  /* 0x0000000805087290 */ /* 0x000fe4000fffe0ff */
[----:B------:R-:W-:Y:S02]  /*1bd0*/  UIADD3 UR24, UPT, UPT, UR5, UR24, URZ ;  /* 0x0000001805187290 */ /* 0x000fe4000fffe0ff */
[----:B------:R-:W-:Y:S02]  /*1be0*/  UIADD3 UR16, UPT, UPT, UR8, 0x20400, URZ ;  /* 0x0002040008107890 */ /* 0x000fe4000fffe0ff */
[----:B------:R-:W-:Y:S02]  /*1bf0*/  UIADD3 UR32, UPT, UPT, UR24, 0x8400, URZ ;  /* 0x0000840018207890 */ /* 0x000fe4000fffe0ff */
[----:B------:R-:W-:-:S02]  /*1c00*/  UIADD3 UR24, UPT, UPT, UR24, 0xa400, URZ ;  /* 0x0000a40018187890 */ /* 0x000fc4000fffe0ff */
[----:B------:R-:W-:Y:S01]  /*1c10*/  UIADD3 UR8, UPT, UPT, UR8, 0x22400, URZ ;  /* 0x0002240008087890 */ /* 0x000fe2000fffe0ff */
[----:B------:R-:W-:Y:S01]  /*1c20*/  UMOV UR25, UR33 ;  /* 0x0000002100197c82 */ /* 0x000fe20008000000 */
[----:B------:R-:W-:Y:S01]  /*1c30*/  UMOV UR28, UR36 ;  /* 0x00000024001c7c82 */ /* 0x000fe20008000000 */
[----:B------:R-:W-:Y:S01]  /*1c40*/  UMOV UR27, UR35 ;  /* 0x00000023001b7c82 */ /* 0x000fe20008000000 */
[----:B------:R-:W-:Y:S01]  /*1c50*/  UMOV UR17, UR33 ;  /* 0x0000002100117c82 */ /* 0x000fe20008000000 */
[----:B------:R-:W-:Y:S01]  /*1c60*/  UMOV UR20, UR36 ;  /* 0x0000002400147c82 */ /* 0x000fe20008000000 */
[----:B------:R4:W-:Y:S01]  /*1c70*/  UTMALDG.3D.MULTICAST [UR32], [UR44], UR38, desc[UR40] ;  /* 0x000028202c0073b4 */ /* 0x0009e20008011826 */
[----:B------:R-:W-:Y:S01]  /*1c80*/  UMOV UR12, UR36 ;  /* 0x00000024000c7c82 */ /* 0x000fe20008000000 */
[----:B------:R-:W-:Y:S01]  /*1c90*/  UMOV UR9, UR33 ;  /* 0x0000002100097c82 */ /* 0x000fe20008000000 */
[----:B------:R-:W-:Y:S01]  /*1ca0*/  UMOV UR11, UR19 ;  /* 0x00000013000b7c82 */ /* 0x000fe20008000000 */
[----:B------:R-:W-:Y:S01]  /*1cb0*/  UIADD3 UR29, UPT, UPT, UR29, 0x1, URZ ;  /* 0x000000011d1d7890 */ /* 0x000fe2000fffe0ff */
[----:B------:R-:W-:Y:S01]  /*1cc0*/  UMOV UR23, UR6 ;  /* 0x0000000600177c82 */ /* 0x000fe20008000000 */
[----:B------:R-:W-:Y:S01]  /*1cd0*/  UMOV UR39, UR13 ;  /* 0x0000000d00277c82 */ /* 0x000fe20008000000 */
[----:B------:R4:W-:Y:S01]  /*1ce0*/  UTMALDG.3D.MULTICAST [UR24], [UR44], UR38, desc[UR40] ;  /* 0x000028182c0073b4 */ /* 0x0009e20008011826 */
[----:B------:R-:W-:Y:S01]  /*1cf0*/  UISETP.NE.AND UP0, UPT, UR29, UR6, UPT ;  /* 0x000000061d00728c */ /* 0x000fe2000bf05270 */
[----:B------:R4:W-:Y:S01]  /*1d00*/  UTMALDG.3D [UR16], [UR42], desc[UR40] ;  /* 0x000028102a0075b4 */ /* 0x0009e20008011000 */
[----:B------:R4:W-:Y:S07]  /*1d10*/  UTMALDG.3D [UR8], [UR42], desc[UR40] ;  /* 0x000028082a0075b4 */ /* 0x0009ee0008011000 */
[----:B----4-:R-:W-:Y:S05]  /*1d20*/  BRA.U UP0, `(.L_x_31) ;  /* 0xfffffffd001c7547 */ /* 0x010fea000b83ffff */
.L_x_25:
[----:B------:R-:W-:Y:S01]  /*1d30*/  ULEA UR8, UR13, UR5, 0x3 ;  /* 0x000000050d087291 */ /* 0x000fe2000f8e18ff */
[----:B-1----:R-:W-:Y:S01]  /*1d40*/  SHF.L.U32 R2, R15, 0x1f, RZ ;  /* 0x0000001f0f027819 */ /* 0x002fe200000006ff */
[----:B------:R-:W-:Y:S01]  /*1d50*/  @!P1 SYNCS.ARRIVE.TRANS64.A1T0 RZ, [UR5+0xa8], RZ ;  /* 0x0000a8ffffff99a7 */ /* 0x000fe20008100005 */
[----:B------:R-:W-:-:S06]  /*1d60*/  UISETP.GT.AND UP0, UPT, UR22, UR21, UPT ;  /* 0x000000151600728c */ /* 0x000fcc000bf04270 */
[----:B--2---:R1:W2:Y:S03]  /*1d70*/  SYNCS.PHASECHK.TRANS64.TRYWAIT P0, [UR8+0x30], R2 ;  /* 0x00003002ff0075a7 */ /* 0x0042a60008001108 */
[----:B------:R-:W-:Y:S05]  /*1d80*/  BRA.U !UP0, `(.L_x_32) ;  /* 0x0000000108f07547 */ /* 0x000fea000b800000 */
[----:B------:R-:W-:Y:S02]  /*1d90*/  UIADD3 UR38, UPT, UPT, UR14, UR23, URZ ;  /* 0x000000170e267290 */ /* 0x000fe4000fffe0ff */
[----:B------:R-:W-:Y:S02]  /*1da0*/  UIADD3 UR26, UPT, UPT, UR34, 0x40, URZ ;  /* 0x00000040221a7890 */ /* 0x000fe4000fffe0ff */
[----:B------:R-:W-:Y:S01]  /*1db0*/  UIADD3 UR10, UPT, UPT, UR18, 0x40, URZ ;  /* 0x00000040120a7890 */ /* 0x000fe2000fffe0ff */
[----:B------:R-:W-:-:S11]  /*1dc0*/  UMOV UR39, UR13 ;  /* 0x0000000d00277c82 */ /* 0x000fd60008000000 */
.L_x_38:
[----:B------:R-:W-:Y:S01]  /*1dd0*/  ULEA UR33, UR39, UR5, 0x3 ;  /* 0x0000000527217291 */ /* 0x000fe2000f8e18ff */
[----:B--2---:R-:W-:Y:S01]  /*1de0*/  @!P6 MOV R3, 0x8000 ;  /* 0x000080000003e802 */ /* 0x004fe20000000f00 */
[----:B-12---:R-:W-:Y:S10]  /*1df0*/  @P0 BRA `(.L_x_33) ;  /* 0x00000000000c0947 */ /* 0x006ff40003800000 */
[----:B------:R-:W-:-:S04]  /*1e00*/  SHF.L.U32 R4, R15, 0x1f, RZ ;  /* 0x0000001f0f047819 */ /* 0x000fc800000006ff */
[----:B------:R-:W2:Y:S02]  /*1e10*/  SYNCS.PHASECHK.TRANS64.TRYWAIT P0, [UR33+0x30], R4 ;  /* 0x00003004ff0075a7 */ /* 0x000ea40008001121 */
[----:B--2---:R-:W-:Y:S05]  /*1e20*/  @!P0 BRA `(.L_x_34) ;  /* 0x0000007400388947 */ /* 0x004fea0003800000 */
.L_x_33:
[----:B------:R2:W-:Y:S01]  /*1e30*/  @!P6 SYNCS.ARRIVE.TRANS64 RZ, [UR33], R3 ;  /* 0x00000003ffffe9a7 */ /* 0x0005e20008000021 */
[----:B------:R-:W-:-:S04]  /*1e40*/  ULOP3.LUT UR8, UR7, 0x2, URZ, 0xfc, !UPT ;  /* 0x0000000207087892 */ /* 0x000fc8000f8efcff */
[----:B------:R-:W-:-:S09]  /*1e50*/  UISETP.NE.AND UP0, UPT, UR8, 0x2, UPT ;  /* 0x000000020800788c */ /* 0x000fd2000bf05270 */
[----:B------:R-:W-:Y:S05]  /*1e60*/  BRA.U UP0, `(.L_x_35) ;  /* 0x0000000100047547 */ /* 0x000fea000b800000 */
[----:B------:R-:W-:Y:S05]  /*1e70*/  BPT.TRAP 0x1 ;  /* 0x000000040000795c */ /* 0x000fea0000300000 */
.L_x_35:
[----:B------:R-:W-:Y:S04]  /*1e80*/  BSSY.RECONVERGENT B0, `(.L_x_36) ;  /* 0x0000003000007945 */ /* 0x000fe80003800200 */
[----:B------:R-:W-:Y:S05]  /*1e90*/  @P4 BRA `(.L_x_37) ;  /* 0x0000000000044947 */ /* 0x000fea0003800000 */
[----:B------:R-:W-:Y:S05]  /*1ea0*/  BPT.TRAP 0x1 ;  /* 0x000000040000795c */ /* 0x000fea0000300000 */
.L_x_37:
[----:B------:R-:W-:Y:S05]  /*1eb0*/  BSYNC.RECONVERGENT B0 ;  /* 0x0000000000007941 */ /* 0x000fea0003800200 */
.L_x_36:
        /* <DEDUP_REMOVED lines=36> */
[----:B------:R4:W-:Y:S02]  /*2100*/  UTMALDG.3D.MULTICAST [UR24], [UR44], UR29, desc[UR40] ;  /* 0x000028182c0073b4 */ /* 0x0009e4000801181d */
[----:B------:R-:W-:Y:S01]  /*2110*/  UISETP.NE.AND UP0, UPT, UR23, UR38, UPT ;  /* 0x000000261700728c */ /* 0x000fe2000bf05270 */
[----:B------:R4:W-:Y:S01]  /*2120*/  UTMALDG.3D [UR16], [UR42], desc[UR40] ;  /* 0x000028102a0075b4 */ /* 0x0009e20008011000 */
[----:B------:R4:W-:Y:S07]  /*2130*/  UTMALDG.3D [UR8], [UR42], desc[UR40] ;  /* 0x000028082a0075b4 */ /* 0x0009ee0008011000 */
[----:B----4-:R-:W-:Y:S05]  /*2140*/  BRA.U UP0, `(.L_x_38) ;  /* 0xfffffffd00207547 */ /* 0x010fea000b83ffff */
.L_x_32:
[C---:B-1----:R-:W-:Y:S01]  /*2150*/  LEA R2, R14.reuse, UR5, 0x3 ;  /* 0x000000050e027c11 */ /* 0x042fe2000f8e18ff */
[----:B------:R-:W-:Y:S01]  /*2160*/  NOP ;  /* 0x0000000000007918 */ /* 0x000fe20000000000 */
[----:B--2---:R-:W-:Y:S02]  /*2170*/  SHF.L.U32 R3, R13, 0x1f, RZ ;  /* 0x0000001f0d037819 */ /* 0x004fe400000006ff */
[----:B------:R-:W-:Y:S02]  /*2180*/  LEA R4, R14, UR5, 0x4 ;  /* 0x000000050e047c11 */ /* 0x000fe4000f8e20ff */
[----:B------:R-:W1:Y:S02]  /*2190*/  SYNCS.PHASECHK.TRANS64.TRYWAIT P0, [R2+URZ+0xb0], R3 ;  /* 0x0000b003020075a7 */ /* 0x000e6400080011ff */
[----:B-1----:R-:W-:Y:S05]  /*21a0*/  @!P0 BRA `(.L_x_39) ;  /* 0x0000007000708947 */ /* 0x002fea0003800000 */
.L_x_143:
[----:B------:R-:W2:Y:S01]  /*21b0*/  LDS.128 R4, [R4+0x140] ;  /* 0x0001400004047984 */ /* 0x000ea20000000c00 */
[----:B------:R-:W-:Y:S01]  /*21c0*/  ISETP.GE.AND P0, PT, R40, 0x1, PT ;  /* 0x000000012800780c */ /* 0x000fe20003f06270 */
[----:B-1----:R-:W-:Y:S01]  /*21d0*/  VIADD R2, R2, 0xc0 ;  /* 0x000000c002027836 */ /* 0x002fe20000000000 */
[----:B------:R-:W-:Y:S01]  /*21e0*/  @!PT LDS RZ, [RZ] ;  /* 0x00000000fffff984 */ /* 0x000fe20000000800 */
[----:B------:R-:W-:Y:S01]  /*21f0*/  @!PT LDS RZ, [RZ] ;  /* 0x00000000fffff984 */ /* 0x000fe20000000800 */
[----:B------:R-:W-:Y:S01]  /*2200*/  @!PT LDS RZ, [RZ] ;  /* 0x00000000fffff984 */ /* 0x000fe20000000800 */
[----:B------:R-:W-:Y:S01]  /*2210*/  @!PT LDS RZ, [RZ] ;  /* 0x00000000fffff984 */ /* 0x000fe20000000800 */
[----:B------:R1:W-:Y:S06]  /*2220*/  MEMBAR.ALL.CTA ;  /* 0x0000000000007992 */ /* 0x0003ec0000008000 */
[----:B-1----:R-:W1:Y:S01]  /*2230*/  FENCE.VIEW.ASYNC.S ;  /* 0x00000000000073c6 */ /* 0x002e620000000000 */
[----:B------:R-:W-:-:S04]  /*2240*/  PRMT R2, RZ, 0x654, R2 ;  /* 0x00000654ff027816 */ /* 0x000fc80000000002 */
[----:B-1----:R1:W-:Y:S01]  /*2250*/  SYNCS.ARRIVE.TRANS64.RED.A1T0 RZ, [R2+URZ], RZ ;  /* 0x000000ff02ff79a7 */ /* 0x0023e200081004ff */
[----:B--2---:R-:W-:-:S13]  /*2260*/  LOP3.LUT P2, RZ, R6, 0x1, RZ, 0xc0, !PT ;  /* 0x0000000106ff7812 */ /* 0x004fda000784c0ff */
[----:B------:R-:W-:Y:S01]  /*2270*/  @P2 SHF.R.U32.HI R3, RZ, 0x10, R5 ;  /* 0x00000010ff032819 */ /* 0x000fe20000011605 */
[----:B------:R-:W-:Y:S01]  /*2280*/  VOTEU.ANY UP0, P2 ;  /* 0x0000000000ff7886 */ /* 0x000fe20001000100 */
[----:B------:R-:W-:Y:S02]  /*2290*/  @P2 MOV R10, R4 ;  /* 0x00000004000a2202 */ /* 0x000fe40000000f00 */
[----:B------:R-:W-:Y:S02]  /*22a0*/  @P2 R2UR.BROADCAST UR8, R3 ;  /* 0x00000000030822ca */ /* 0x000fe400008e0000 */
[----:B------:R-:W-:-:S11]  /*22b0*/  @P2 LOP3.LUT R9, R5, 0xffff, RZ, 0xc0, !PT ;  /* 0x0000ffff05092812 */ /* 0x000fd600078ec0ff */
[----:B------:R-:W-:Y:S01]  /*22c0*/  @UP0 UMOV UR36, UR8 ;  /* 0x0000000800240c82 */ /* 0x000fe20008000000 */
[----:B-1----:R-:W-:Y:S05]  /*22d0*/  @!P0 BRA `(.L_x_40) ;  /* 0x0000000000b88947 */ /* 0x002fea0003800000 */
[----:B------:R-:W3:Y:S01]  /*22e0*/  LDC.64 R4, c[0x0][0xb18] ;  /* 0x0002c600ff047b82 */ /* 0x000ee20000000a00 */
[----:B------:R-:W-:-:S07]  /*22f0*/  ISETP.NE.AND P3, PT, R40, 0x1, PT ;  /* 0x000000012800780c */ /* 0x000fce0003f65270 */
[----:B------:R-:W1:Y:S08]  /*2300*/  LDC.64 R6, c[0x0][0xb10] ;  /* 0x0002c400ff067b82 */ /* 0x000e700000000a00 */
[----:B------:R-:W2:Y:S08]  /*2310*/  LDC R16, c[0x0][0xb20] ;  /* 0x0002c800ff107b82 */ /* 0x000eb00000000800 */
[----:B------:R-:W4:Y:S01]  /*2320*/  LDC R17, c[0x0][0xb0c] ;  /* 0x0002c300ff117b82 */ /* 0x000f220000000800 */
[----:B---3--:R-:W-:Y:S01]  /*2330*/  IMAD.HI.U32 R19, R0, R5, RZ ;  /* 0x0000000500137227 */ /* 0x008fe200078e00ff */
[----:B------:R-:W-:-:S03]  /*2340*/  ISETP.NE.AND P0, PT, R4, 0x1, PT ;  /* 0x000000010400780c */ /* 0x000fc60003f05270 */
[----:B------:R-:W-:-:S03]  /*2350*/  IMAD.HI.U32 R5, R9, R5, RZ ;  /* 0x0000000509057227 */ /* 0x000fc600078e00ff */
[----:B------:R-:W3:Y:S01]  /*2360*/  LDC.64 R2, c[0x0][0xb28] ;  /* 0x0002ca00ff027b82 */ /* 0x000ee20000000a00 */
[----:B-1----:R-:W-:-:S04]  /*2370*/  IMAD.HI.U32 R20, R8, R6, RZ ;  /* 0x0000000608147227 */ /* 0x002fc800078e00ff */
[----:B------:R-:W-:Y:S01]  /*2380*/  IMAD.HI.U32 R21, R10, R6, RZ ;  /* 0x000000060a157227 */ /* 0x000fe200078e00ff */
[----:B------:R-:W-:Y:S02]  /*2390*/  SHF.R.U32.HI R20, RZ, R7, R20 ;  /* 0x00000007ff147219 */ /* 0x000fe40000011614 */
[-C--:B--2---:R-:W-:Y:S02]  /*23a0*/  SHF.R.U32.HI R19, RZ, R16.reuse, R19 ;  /* 0x00000010ff137219 */ /* 0x084fe40000011613 */
[----:B------:R-:W-:Y:S02]  /*23b0*/  SHF.R.U32.HI R5, RZ, R16, R5 ;  /* 0x00000010ff057219 */ /* 0x000fe40000011605 */
[----:B------:R-:W-:Y:S02]  /*23c0*/  SEL R19, R0, R19, !P0 ;  /* 0x0000001300137207 */ /* 0x000fe40004000000 */
[----:B------:R-:W-:Y:S02]  /*23d0*/  SHF.R.U32.HI R21, RZ, R7, R21 ;  /* 0x00000007ff157219 */ /* 0x000fe40000011615 */
[----:B----4-:R-:W-:-:S02]  /*23e0*/  ISETP.NE.AND P1, PT, R17, 0x1, PT ;  /* 0x000000011100780c */ /* 0x010fc40003f25270 */
[----:B------:R-:W-:Y:S02]  /*23f0*/  SEL R5, R9, R5, !P0 ;  /* 0x0000000509057207 */ /* 0x000fe40004000000 */
[----:B------:R-:W-:Y:S02]  /*2400*/  SEL R20, R8, R20, !P1 ;  /* 0x0000001408147207 */ /* 0x000fe40004800000 */
[----:B------:R-:W-:Y:S01]  /*2410*/  SEL R21, R10, R21, !P1 ;  /* 0x000000150a157207 */ /* 0x000fe20004800000 */
[----:B---3--:R-:W-:-:S04]  /*2420*/  IMAD.HI.U32 R18, R19, R2, RZ ;  /* 0x0000000213127227 */ /* 0x008fc800078e00ff */
        /* <DEDUP_REMOVED lines=10> */
[----:B------:R-:W-:-:S04]  /*24d0*/  @!P0 IMAD.HI.U32 R7, R21, R2, RZ ;  /* 0x0000000215078227 */ /* 0x000fc800078e00ff */
[----:B------:R-:W-:Y:S01]  /*24e0*/  IMAD.MOV R2, RZ, RZ, -R6 ;  /* 0x000000ffff027224 */ /* 0x000fe200078e0a06 */
[----:B------:R-:W-:Y:S02]  /*24f0*/  @!P0 SHF.R.U32.HI R3, RZ, R3, R7 ;  /* 0x00000003ff038219 */ /* 0x000fe40000011607 */
[----:B------:R-:W-:Y:S01]  /*2500*/  IADD3 R7, PT, PT, -R5, RZ, RZ ;  /* 0x000000ff05077210 */ /* 0x000fe20007ffe1ff */
[----:B------:R-:W-:Y:S01]  /*2510*/  IMAD R2, R40, R2, R5 ;  /* 0x0000000228027224 */ /* 0x000fe200078e0205 */
        /* <DEDUP_REMOVED lines=10> */
.L_x_40:
[----:B------:R-:W1:Y:S02]  /*25c0*/  LDCU UR8, c[0x0][0xb30] ;  /* 0x00016600ff0877ac */ /* 0x000e640008000800 */
[----:B-1----:R-:W-:-:S09]  /*25d0*/  UISETP.NE.AND UP0, UPT, UR8, 0x1, UPT ;  /* 0x000000010800788c */ /* 0x002fd2000bf05270 */
[----:B------:R-:W-:Y:S05]  /*25e0*/  BRA.U UP0, `(.L_x_41) ;  /* 0x0000000100407547 */ /* 0x000fea000b800000 */
[----:B------:R-:W1:Y:S08]  /*25f0*/  LDC.64 R4, c[0x0][0xb10] ;  /* 0x0002c400ff047b82 */ /* 0x000e700000000a00 */
[----:B------:R-:W2:Y:S08]  /*2600*/  LDC.64 R2, c[0x0][0xb18] ;  /* 0x0002c600ff027b82 */ /* 0x000eb00000000a00 */
[----:B------:R-:W4:Y:S08]  /*2610*/  LDC R6, c[0x0][0xb20] ;  /* 0x0002c800ff067b82 */ /* 0x000f300000000800 */
[----:B------:R-:W3:Y:S01]  /*2620*/  LDC R7, c[0x0][0xb0c] ;  /* 0x0002c300ff077b82 */ /* 0x000ee20000000800 */
[----:B-1----:R-:W-:-:S05]  /*2630*/  IMAD.HI.U32 R4, R10, R4, RZ ;  /* 0x000000040a047227 */ /* 0x002fca00078e00ff */
[----:B------:R-:W-:Y:S01]  /*2640*/  SHF.R.U32.HI R4, RZ, R5, R4 ;  /* 0x00000005ff047219 */ /* 0x000fe20000011604 */
[----:B--2---:R-:W-:Y:S01]  /*2650*/  IMAD.HI.U32 R3, R9, R3, RZ ;  /* 0x0000000309037227 */ /* 0x004fe200078e00ff */
[----:B------:R-:W-:-:S04]  /*2660*/  ISETP.NE.AND P0, PT, R2, 0x1, PT ;  /* 0x000000010200780c */ /* 0x000fc80003f05270 */
[----:B----4-:R-:W-:-:S04]  /*2670*/  SHF.R.U32.HI R3, RZ, R6, R3 ;  /* 0x00000006ff037219 */ /* 0x010fc80000011603 */
[----:B------:R-:W-:Y:S02]  /*2680*/  SEL R3, R9, R3, !P0 ;  /* 0x0000000309037207 */ /* 0x000fe40004000000 */
[----:B---3--:R-:W-:-:S04]  /*2690*/  ISETP.NE.AND P1, PT, R7, 0x1, PT ;  /* 0x000000010700780c */ /* 0x008fc80003f25270 */
[----:B------:R-:W-:-:S05]  /*26a0*/  SEL R4, R10, R4, !P1 ;  /* 0x000000040a047207 */ /* 0x000fca0004800000 */
[----:B------:R-:W-:Y:S02]  /*26b0*/  IMAD.IADD R5, R3, 0x1, -R4 ;  /* 0x0000000103057824 */ /* 0x000fe400078e0a04 */
[----:B------:R-:W-:Y:S02]  /*26c0*/  IMAD.IADD R3, R4, 0x1, -R3 ;  /* 0x0000000104037824 */ /* 0x000fe400078e0a03 */
[----:B------:R-:W-:Y:S02]  /*26d0*/  IMAD R10, R5, R7, R10 ;  /* 0x00000007050a7224 */ /* 0x000fe400078e020a */
[----:B------:R-:W-:-:S07]  /*26e0*/  IMAD R9, R3, R2, R9 ;  /* 0x0000000203097224 */ /* 0x000fce00078e0209 */
.L_x_41:
[----:B------:R-:W-:Y:S01]  /*26f0*/  VIADD R14, R14, 0x1 ;  /* 0x000000010e0e7836 */ /* 0x000fe20000000000 */
[----:B------:R-:W-:Y:S01]  /*2700*/  PLOP3.LUT P1, PT, PT, PT, PT, 0x80, 0x8 ;  /* 0x000000000008781c */ /* 0x000fe20003f2f070 */
[----:B------:R-:W-:Y:S02]  /*2710*/  IMAD.IADD R21, R10, 0x1, R87 ;  /* 0x000000010a157824 */ /* 0x000fe400078e0257 */
[----:B------:R-:W-:Y:S01]  /*2720*/  IMAD.IADD R20, R9, 0x1, R86 ;  /* 0x0000000109147824 */ /* 0x000fe200078e0256 */
[----:B------:R-:W-:-:S04]  /*2730*/  ISETP.NE.AND P0, PT, R14, 0x2, PT ;  /* 0x000000020e00780c */ /* 0x000fc80003f05270 */
[----:B------:R-:W-:Y:S02]  /*2740*/  SEL R2, RZ, 0x1, P0 ;  /* 0x00000001ff027807 */ /* 0x000fe40000000000 */
[----:B------:R-:W-:Y:S02]  /*2750*/  SEL R14, R14, RZ, P0 ;  /* 0x000000ff0e0e7207 */ /* 0x000fe40000000000 */
[----:B------:R-:W-:Y:S01]  /*2760*/  LOP3.LUT R13, R13, R2, RZ, 0x3c, !PT ;  /* 0x000000020d0d7212 */ /* 0x000fe200078e3cff */
[----:B------:R-:W-:Y:S06]  /*2770*/  @P2 BRA `(.L_x_42) ;  /* 0xfffffff000082947 */ /* 0x000fec000383ffff */
[----:B------:R-:W-:Y:S01]  /*2780*/  UIADD3 UR5, UPT, UPT, UR5, 0x30, URZ ;  /* 0x0000003005057890 */ /* 0x000fe2000fffe0ff */
[----:B------:R-:W-:-:S03]  /*2790*/  SHF.L.U32 R2, R15, 0x1f, RZ ;  /* 0x0000001f0f027819 */ /* 0x000fc600000006ff */
[----:B------:R-:W-:-:S09]  /*27a0*/  ULEA UR4, UR13, UR5, 0x3 ;  /* 0x000000050d047291 */ /* 0x000fd2000f8e18ff */
[----:B------:R-:W1:Y:S02]  /*27b0*/  SYNCS.PHASECHK.TRANS64.TRYWAIT P0, [UR4], R2 ;  /* 0x00000002ff0075a7 */ /* 0x000e640008001104 */
[----:B-1----:R-:W-:Y:S05]  /*27c0*/  @!P0 BRA `(.L_x_43) ;  /* 0x0000006800fc8947 */ /* 0x002fea0003800000 */
.L_x_145:
[----:B------:R-:W-:-:S04]  /*27d0*/  UIADD3 UR6, UPT, UPT, UR13, 0x1, URZ ;  /* 0x000000010d067890 */ /* 0x000fc8000fffe0ff */
[----:B------:R-:W-:-:S04]  /*27e0*/  UISETP.NE.AND UP0, UPT, UR6, 0x6, UPT ;  /* 0x000000060600788c */ /* 0x000fc8000bf05270 */
[----:B------:R-:W-:Y:S02]  /*27f0*/  USEL UR7, URZ, 0x1, UP0 ;  /* 0x00000001ff077887 */ /* 0x000fe40008000000 */
[----:B------:R-:W-:-:S04]  /*2800*/  USEL UR6, UR6, URZ, UP0 ;  /* 0x000000ff06067287 */ /* 0x000fc80008000000 */
[----:B------:R-:W-:Y:S01]  /*2810*/  ULEA UR4, UR6, UR5, 0x3 ;  /* 0x0000000506047291 */ /* 0x000fe2000f8e18ff */
[----:B-1----:R-:W-:-:S04]  /*2820*/  LOP3.LUT R2, R15, UR7, RZ, 0x3c, !PT ;  /* 0x000000070f027c12 */ /* 0x002fc8000f8e3cff */
[----:B------:R-:W-:-:S04]  /*2830*/  SHF.L.U32 R3, R2, 0x1f, RZ ;  /* 0x0000001f02037819 */ /* 0x000fc800000006ff */
[----:B------:R-:W1:Y:S02]  /*2840*/  SYNCS.PHASECHK.TRANS64.TRYWAIT P0, [UR4], R3 ;  /* 0x00000003ff0075a7 */ /* 0x000e640008001104 */
[----:B-1----:R-:W-:Y:S05]  /*2850*/  @!P0 BRA `(.L_x_44) ;  /* 0x0000006800f08947 */ /* 0x002fea0003800000 */
.L_x_147:
[----:B------:R-:W-:-:S04]  /*2860*/  UIADD3 UR6, UPT, UPT, UR6, 0x1, URZ ;  /* 0x0000000106067890 */ /* 0x000fc8000fffe0ff */
[----:B------:R-:W-:-:S04]  /*2870*/  UISETP.NE.AND UP0, UPT, UR6, 0x6, UPT ;  /* 0x000000060600788c */ /* 0x000fc8000bf05270 */
[----:B------:R-:W-:Y:S02]  /*2880*/  USEL UR7, URZ, 0x1, UP0 ;  /* 0x00000001ff077887 */ /* 0x000fe40008000000 */
[----:B------:R-:W-:-:S04]  /*2890*/  USEL UR6, UR6, URZ, UP0 ;  /* 0x000000ff06067287 */ /* 0x000fc80008000000 */
[----:B------:R-:W-:Y:S01]  /*28a0*/  ULEA UR4, UR6, UR5, 0x3 ;  /* 0x0000000506047291 */ /* 0x000fe2000f8e18ff */
[----:B------:R-:W-:-:S04]  /*28b0*/  LOP3.LUT R2, R2, UR7, RZ, 0x3c, !PT ;  /* 0x0000000702027c12 */ /* 0x000fc8000f8e3cff */
[----:B-1----:R-:W-:-:S04]  /*28c0*/  SHF.L.U32 R3, R2, 0x1f, RZ ;  /* 0x0000001f02037819 */ /* 0x002fc800000006ff */
[----:B------:R-:W1:Y:S02]  /*28d0*/  SYNCS.PHASECHK.TRANS64.TRYWAIT P0, [UR4], R3 ;  /* 0x00000003ff0075a7 */ /* 0x000e640008001104 */
[----:B-1----:R-:W-:Y:S05]  /*28e0*/  @!P0 BRA `(.L_x_45) ;  /* 0x0000006800e48947 */ /* 0x002fea0003800000 */
.L_x_149:
        /* <DEDUP_REMOVED lines=9> */
.L_x_151:
        /* <DEDUP_REMOVED lines=9> */
.L_x_153:
[----:B------:R-:W-:-:S04]  /*2a10*/  UIADD3 UR6, UPT, UPT, UR6, 0x1, URZ ;  /* 0x0000000106067890 */ /* 0x000fc8000fffe0ff */
[----:B------:R-:W-:-:S04]  /*2a20*/  UISETP.NE.AND UP0, UPT, UR6, 0x6, UPT ;  /* 0x000000060600788c */ /* 0x000fc8000bf05270 */
[----:B------:R-:W-:Y:S02]  /*2a30*/  USEL UR4, URZ, 0x1, UP0 ;  /* 0x00000001ff047887 */ /* 0x000fe40008000000 */
[----:B------:R-:W-:-:S04]  /*2a40*/  USEL UR6, UR6, URZ, UP0 ;  /* 0x000000ff06067287 */ /* 0x000fc80008000000 */
[----:B------:R-:W-:Y:S01]  /*2a50*/  ULEA UR6, UR6, UR5, 0x3 ;  /* 0x0000000506067291 */ /* 0x000fe2000f8e18ff */
[----:B------:R-:W-:-:S04]  /*2a60*/  LOP3.LUT R2, R2, UR4, RZ, 0x3c, !PT ;  /* 0x0000000402027c12 */ /* 0x000fc8000f8e3cff */
[----:B------:R-:W-:Y:S01]  /*2a70*/  SHF.L.U32 R2, R2, 0x1f, RZ ;  /* 0x0000001f02027819 */ /* 0x000fe200000006ff */
[----:B-1-3--:R-:W-:-:S07]  /*2a80*/  IMAD.U32 R0, RZ, RZ, UR6 ;  /* 0x00000006ff007e24 */ /* 0x00afce000f8e00ff */
.L_x_48:
[----:B-1----:R1:W2:Y:S02]  /*2a90*/  SYNCS.PHASECHK.TRANS64.TRYWAIT P0, [R0+URZ], R2 ;  /* 0x00000002000075a7 */ /* 0x0022a400080011ff */
[----:B--2---:R-:W-:Y:S05]  /*2aa0*/  @!P0 NANOSLEEP.SYNCS 0x989680 ;  /* 0x009896800000895d */ /* 0x004fea0003900000 */
[----:B------:R-:W2:Y:S02]  /*2ab0*/  @!P0 SYNCS.PHASECHK.TRANS64 P0, [R0+URZ], R2 ;  /* 0x00000002000085a7 */ /* 0x000ea400080010ff */
[----:B--2---:R-:W-:Y:S05]  /*2ac0*/  @P0 EXIT ;  /* 0x000000000000094d */ /* 0x004fea0003800000 */
[----:B------:R-:W-:Y:S05]  /*2ad0*/  BRA `(.L_x_48) ;  /* 0xfffffffc00ec7947 */ /* 0x000fea000383ffff */
.L_x_22:
[----:B------:R-:W-:-:S04]  /*2ae0*/  UISETP.NE.AND UP0, UPT, UR37, URZ, UPT ;  /* 0x000000ff2500728c */ /* 0x000fc8000bf05270 */
[----:B------:R-:W-:-:S09]  /*2af0*/  UISETP.NE.OR UP0, UPT, UR5, 0x1, UP0 ;  /* 0x000000010500788c */ /* 0x000fd20008705670 */
[----:B------:R-:W-:Y:S05]  /*2b00*/  BRA.U UP0, `(.L_x_49) ;  /* 0x00000005004c7547 */ /* 0x000fea000b800000 */
[----:B------:R-:W-:Y:S01]  /*2b10*/  HFMA2 R3, -RZ, RZ, 0, 0 ;  /* 0x00000000ff037431 */ /* 0x000fe200000001ff */
[----:B------:R-:W-:Y:S01]  /*2b20*/  ISETP.GE.U32.AND P2, PT, R9, 0x4, PT ;  /* 0x000000040900780c */ /* 0x000fe20003f46070 */
[----:B------:R-:W-:Y:S01]  /*2b30*/  IMAD.MOV.U32 R12, RZ, RZ, 0x1 ;  /* 0x00000001ff0c7424 */ /* 0x000fe200078e00ff */
[----:B------:R-:W-:Y:S01]  /*2b40*/  CS2R R10, SRZ ;  /* 0x00000000000a7805 */ /* 0x000fe2000001ff00 */
[----:B------:R-:W-:Y:S01]  /*2b50*/  IMAD.MOV.U32 R8, RZ, RZ, RZ ;  /* 0x000000ffff087224 */ /* 0x000fe200078e00ff */
[----:B------:R-:W-:Y:S01]  /*2b60*/  UMOV UR4, 0x400 ;  /* 0x0000040000047882 */ /* 0x000fe20000000000 */
[----:B------:R-:W-:Y:S01]  /*2b70*/  UMOV UR6, URZ ;  /* 0x000000ff00067c82 */ /* 0x000fe20008000000 */
[----:B------:R-:W-:-:S12]  /*2b80*/  ULEA UR37, UR37, UR4, 0x18 ;  /* 0x0000000425257291 */ /* 0x000fd8000f8ec0ff */
.L_x_53:
[----:B------:R-:W-:Y:S02]  /*2b90*/  LEA R0, R3, UR37, 0x3 ;  /* 0x0000002503007c11 */ /* 0x000fe4000f8e18ff */
[----:B------:R-:W-:-:S03]  /*2ba0*/  SHF.L.U32 R4, R8, 0x1f, RZ ;  /* 0x0000001f08047819 */ /* 0x000fc600000006ff */
[----:B------:R-:W-:Y:S01]  /*2bb0*/  VIADD R5, R0, 0x120 ;  /* 0x0000012000057836 */ /* 0x000fe20000000000 */
[----:B------:R-:W1:Y:S02]  /*2bc0*/  SYNCS.PHASECHK.TRANS64.TRYWAIT P0, [R0+URZ+0x110], R4 ;  /* 0x00011004000075a7 */ /* 0x000e6400080011ff */
[----:B-1----:R-:W-:Y:S05]  /*2bd0*/  @!P0 BRA `(.L_x_50) ;  /* 0x0000006800708947 */ /* 0x002fea0003800000 */
.L_x_154:
[----:B------:R-:W-:Y:S01]  /*2be0*/  ULEA UR5, UR6, UR37, 0x3 ;  /* 0x0000002506057291 */ /* 0x000fe2000f8e18ff */
[----:B-1----:R-:W-:Y:S01]  /*2bf0*/  PRMT R0, RZ, 0x654, R5 ;  /* 0x00000654ff007816 */ /* 0x002fe20000000005 */
[----:B------:R-:W-:Y:S01]  /*2c00*/  @!P2 IMAD.MOV.U32 R4, RZ, RZ, 0x10 ;  /* 0x00000010ff04a424 */ /* 0x000fe200078e00ff */
[----:B------:R-:W-:Y:S01]  /*2c10*/  SHF.L.U32 R5, R12, 0x1f, RZ ;  /* 0x0000001f0c057819 */ /* 0x000fe200000006ff */
[----:B------:R-:W-:Y:S01]  /*2c20*/  UIADD3 UR4, UPT, UPT, UR5, 0xb0, URZ ;  /* 0x000000b005047890 */ /* 0x000fe2000fffe0ff */
[----:B------:R1:W-:Y:S05]  /*2c30*/  SYNCS.ARRIVE.TRANS64.RED.A1T0 RZ, [R0+URZ], RZ ;  /* 0x000000ff00ff79a7 */ /* 0x0003ea00081004ff */
[----:B------:R-:W-:Y:S01]  /*2c40*/  IMAD.U32 R6, RZ, RZ, UR4 ;  /* 0x00000004ff067e24 */ /* 0x000fe2000f8e00ff */
[----:B------:R-:W2:Y:S04]  /*2c50*/  SYNCS.PHASECHK.TRANS64.TRYWAIT P0, [UR5+0xc0], R5 ;  /* 0x0000c005ff0075a7 */ /* 0x000ea80008001105 */
[----:B------:R-:W-:Y:S01]  /*2c60*/  PRMT R6, R9, 0x654, R6 ;  /* 0x0000065409067816 */ /* 0x000fe20000000006 */
[----:B-12---:R-:W-:Y:S06]  /*2c70*/  @!P0 BRA `(.L_x_51) ;  /* 0x00000068005c8947 */ /* 0x006fec0003800000 */
.L_x_156:
[----:B------:R-:W-:Y:S01]  /*2c80*/  ULEA UR4, UR6, UR37, 0x4 ;  /* 0x0000002506047291 */ /* 0x000fe2000f8e20ff */
[----:B------:R-:W-:Y:S01]  /*2c90*/  SEL R2, R6, R2, !P2 ;  /* 0x0000000206027207 */ /* 0x000fe20005000000 */
[----:B------:R-:W-:Y:S01]  /*2ca0*/  UIADD3 UR5, UPT, UPT, UR5, 0xb0, URZ ;  /* 0x000000b005057890 */ /* 0x000fe2000fffe0ff */
[----:B-1----:R-:W-:Y:S01]  /*2cb0*/  LEA R0, R11, UR37, 0x3 ;  /* 0x000000250b007c11 */ /* 0x002fe2000f8e18ff */
[----:B------:R-:W-:Y:S01]  /*2cc0*/  UIADD3 UR4, UPT, UPT, UR4, 0x140, URZ ;  /* 0x0000014004047890 */ /* 0x000fe2000fffe0ff */
[----:B------:R1:W-:Y:S01]  /*2cd0*/  @!P2 SYNCS.ARRIVE.TRANS64.RED RZ, [R2+URZ], R4 ;  /* 0x0000000402ffa9a7 */ /* 0x0003e200080004ff */
[----:B------:R-:W-:Y:S01]  /*2ce0*/  UIADD3 UR6, UPT, UPT, UR6, 0x1, URZ ;  /* 0x0000000106067890 */ /* 0x000fe2000fffe0ff */
[----:B------:R-:W-:-:S03]  /*2cf0*/  VIADD R3, R3, 0x1 ;  /* 0x0000000103037836 */ /* 0x000fc60000000000 */
[----:B------:R-:W-:Y:S02]  /*2d00*/  UISETP.NE.AND UP0, UPT, UR6, 0x2, UPT ;  /* 0x000000020600788c */ /* 0x000fe4000bf05270 */
[----:B------:R-:W-:Y:S01]  /*2d10*/  ISETP.NE.AND P0, PT, R3, 0x2, PT ;  /* 0x000000020300780c */ /* 0x000fe20003f05270 */
[----:B------:R-:W-:Y:S06]  /*2d20*/  UGETNEXTWORKID.BROADCAST [UR4], [UR5] ;  /* 0x00000000040073ca */ /* 0x000fec0008000100 */
[----:B------:R-:W-:Y:S02]  /*2d30*/  USEL UR4, URZ, 0x1, UP0 ;  /* 0x00000001ff047887 */ /* 0x000fe40008000000 */
[----:B------:R-:W-:-:S04]  /*2d40*/  USEL UR6, UR6, URZ, UP0 ;  /* 0x000000ff06067287 */ /* 0x000fc80008000000 */
[----:B------:R-:W-:Y:S02]  /*2d50*/  LOP3.LUT R12, R12, UR4, RZ, 0x3c, !PT ;  /* 0x000000040c0c7c12 */ /* 0x000fe4000f8e3cff */
[----:B-1----:R-:W-:-:S04]  /*2d60*/  SHF.L.U32 R4, R10, 0x1f, RZ ;  /* 0x0000001f0a047819 */ /* 0x002fc800000006ff */
[----:B------:R-:W1:Y:S02]  /*2d70*/  SYNCS.PHASECHK.TRANS64.TRYWAIT P1, [R0+URZ+0xb0], R4 ;  /* 0x0000b004000075a7 */ /* 0x000e6400080211ff */
[----:B-1----:R-:W-:Y:S05]  /*2d80*/  @!P1 BRA `(.L_x_52) ;  /* 0x0000006800309947 */ /* 0x002fea0003800000 */
.L_x_157:
[----:B-1----:R-:W-:Y:S01]  /*2d90*/  LEA R4, R11, UR37, 0x4 ;  /* 0x000000250b047c11 */ /* 0x002fe2000f8e20ff */
[----:B------:R-:W-:Y:S01]  /*2da0*/  VIADD R0, R0, 0xc0 ;  /* 0x000000c000007836 */ /* 0x000fe20000000000 */
[----:B------:R-:W-:Y:S01]  /*2db0*/  SEL R3, R3, RZ, P0 ;  /* 0x000000ff03037207 */ /* 0x000fe20000000000 */
[----:B------:R-:W-:-:S03]  /*2dc0*/  VIADD R11, R11, 0x1 ;  /* 0x000000010b0b7836 */ /* 0x000fc60000000000 */
[----:B------:R-:W1:Y:S01]  /*2dd0*/  LDS.128 R4, [R4+0x140] ;  /* 0x0001400004047984 */ /* 0x000e620000000c00 */
[----:B------:R-:W-:Y:S02]  /*2de0*/  PRMT R0, RZ, 0x654, R0 ;  /* 0x00000654ff007816 */ /* 0x000fe40000000000 */
[C---:B------:R-:W-:Y:S01]  /*2df0*/  ISETP.NE.AND P1, PT, R11.reuse, 0x2, PT ;  /* 0x000000020b00780c */ /* 0x040fe20003f25270 */
[----:B------:R-:W-:Y:S01]  /*2e00*/  @!PT LDS RZ, [RZ] ;  /* 0x00000000fffff984 */ /* 0x000fe20000000800 */
[----:B------:R-:W-:Y:S01]  /*2e10*/  @!PT LDS RZ, [RZ] ;  /* 0x00000000fffff984 */ /* 0x000fe20000000800 */
[----:B------:R-:W-:Y:S01]  /*2e20*/  @!PT LDS RZ, [RZ] ;  /* 0x00000000fffff984 */ /* 0x000fe20000000800 */
[----:B------:R-:W-:Y:S01]  /*2e30*/  @!PT LDS RZ, [RZ] ;  /* 0x00000000fffff984 */ /* 0x000fe20000000800 */
[----:B------:R2:W-:Y:S06]  /*2e40*/  MEMBAR.ALL.CTA ;  /* 0x0000000000007992 */ /* 0x0005ec0000008000 */
[----:B--2---:R-:W2:Y:S01]  /*2e50*/  FENCE.VIEW.ASYNC.S ;  /* 0x00000000000073c6 */ /* 0x004ea20000000000 */
[----:B------:R-:W-:Y:S01]  /*2e60*/  SEL R11, R11, RZ, P1 ;  /* 0x000000ff0b0b7207 */ /* 0x000fe20000800000 */
[----:B--2---:R2:W-:Y:S01]  /*2e70*/  SYNCS.ARRIVE.TRANS64.RED.A1T0 RZ, [R0+URZ], RZ ;  /* 0x000000ff00ff79a7 */ /* 0x0045e200081004ff */
[----:B-1----:R-:W-:-:S02]  /*2e80*/  LOP3.LUT P3, RZ, R6, 0x1, RZ, 0xc0, !PT ;  /* 0x0000000106ff7812 */ /* 0x002fc4000786c0ff */
[----:B------:R-:W-:-:S04]  /*2e90*/  SEL R4, RZ, 0x1, P1 ;  /* 0x00000001ff047807 */ /* 0x000fc80000800000 */
[----:B------:R-:W-:Y:S02]  /*2ea0*/  LOP3.LUT R10, R10, R4, RZ, 0x3c, !PT ;  /* 0x000000040a0a7212 */ /* 0x000fe400078e3cff */
[----:B--2---:R-:W-:-:S04]  /*2eb0*/  SEL R0, RZ, 0x1, P0 ;  /* 0x00000001ff007807 */ /* 0x004fc80000000000 */
[----:B------:R-:W-:Y:S01]  /*2ec0*/  LOP3.LUT R8, R8, R0, RZ, 0x3c, !PT ;  /* 0x0000000008087212 */ /* 0x000fe200078e3cff */
[----:B------:R-:W-:Y:S06]  /*2ed0*/  @P3 BRA `(.L_x_53) ;  /* 0xfffffffc002c3947 */ /* 0x000fec000383ffff */
[----:B------:R-:W-:Y:S01]  /*2ee0*/  ULEA UR5, UR6, UR37, 0x3 ;  /* 0x0000002506057291 */ /* 0x000fe2000f8e18ff */
[----:B------:R-:W-:-:S08]  /*2ef0*/  SHF.L.U32 R2, R12, 0x1f, RZ ;  /* 0x0000001f0c027819 */ /* 0x000fd000000006ff */
[----:B------:R-:W1:Y:S02]  /*2f00*/  SYNCS.PHASECHK.TRANS64 P0, [UR5+0xc0], R2 ;  /* 0x0000c002ff0075a7 */ /* 0x000e640008001005 */
[----:B-1----:R-:W-:Y:S05]  /*2f10*/  @P0 BRA `(.L_x_54) ;  /* 0x0000000000080947 */ /* 0x002fea0003800000 */
[----:B------:R-:W1:Y:S02]  /*2f20*/  SYNCS.PHASECHK.TRANS64.TRYWAIT P0, [UR5+0xc0], R2 ;  /* 0x0000c002ff0075a7 */ /* 0x000e640008001105 */
[----:B-1----:R-:W-:Y:S05]  /*2f30*/  @!P0 BRA `(.L_x_55) ;  /* 0x0000006400d88947 */ /* 0x002fea0003800000 */
.L_x_54:
[----:B------:R-:W-:-:S04]  /*2f40*/  UIADD3 UR4, UPT, UPT, UR6, 0x1, URZ ;  /* 0x0000000106047890 */ /* 0x000fc8000fffe0ff */
[----:B------:R-:W-:-:S04]  /*2f50*/  UISETP.NE.AND UP0, UPT, UR4, 0x2, UPT ;  /* 0x000000020400788c */ /* 0x000fc8000bf05270 */
[----:B------:R-:W-:Y:S02]  /*2f60*/  USEL UR7, URZ, 0x1, UP0 ;  /* 0x00000001ff077887 */ /* 0x000fe40008000000 */
[----:B------:R-:W-:-:S04]  /*2f70*/  USEL UR4, UR4, URZ, UP0 ;  /* 0x000000ff04047287 */ /* 0x000fc80008000000 */
[----:B------:R-:W-:Y:S01]  /*2f80*/  ULEA UR4, UR4, UR37, 0x3 ;  /* 0x0000002504047291 */ /* 0x000fe2000f8e18ff */
[----:B-1----:R-:W-:-:S04]  /*2f90*/  LOP3.LUT R2, R12, UR7, RZ, 0x3c, !PT ;  /* 0x000000070c027c12 */ /* 0x002fc8000f8e3cff */
[----:B------:R-:W-:-:S04]  /*2fa0*/  SHF.L.U32 R0, R2, 0x1f, RZ ;  /* 0x0000001f02007819 */ /* 0x000fc800000006ff */
[----:B------:R-:W1:Y:S02]  /*2fb0*/  SYNCS.PHASECHK.TRANS64 P0, [UR4+0xc0], R0 ;  /* 0x0000c000ff0075a7 */ /* 0x000e640008001004 */
[----:B-1----:R-:W-:Y:S05]  /*2fc0*/  @P0 EXIT ;  /* 0x000000000000094d */ /* 0x002fea0003800000 */
[----:B------:R-:W-:Y:S02]  /*2fd0*/  SHF.L.U32 R2, R2, 0x1f, RZ ;  /* 0x0000001f02027819 */ /* 0x000fe400000006ff */
[----:B------:R-:W-:-:S07]  /*2fe0*/  MOV R0, UR4 ;  /* 0x0000000400007c02 */ /* 0x000fce0008000f00 */
.L_x_56:
[----:B-1----:R1:W2:Y:S02]  /*2ff0*/  SYNCS.PHASECHK.TRANS64.TRYWAIT P0, [R0+URZ+0xc0], R2 ;  /* 0x0000c002000075a7 */ /* 0x0022a400080011ff */
[----:B--2---:R-:W-:Y:S05]  /*3000*/  @!P0 NANOSLEEP.SYNCS 0x989680 ;  /* 0x009896800000895d */ /* 0x004fea0003900000 */
[----:B------:R-:W2:Y:S02]  /*3010*/  @!P0 SYNCS.PHASECHK.TRANS64 P0, [R0+URZ+0xc0], R2 ;  /* 0x0000c002000085a7 */ /* 0x000ea400080010ff */
[----:B--2---:R-:W-:Y:S05]  /*3020*/  @P0 EXIT ;  /* 0x000000000000094d */ /* 0x004fea0003800000 */
[----:B------:R-:W-:Y:S05]  /*3030*/  BRA `(.L_x_56) ;  /* 0xfffffffc00ec7947 */ /* 0x000fea000383ffff */
.L_x_49:
[----:B------:R-:W-:Y:S05]  /*3040*/  BRA.U UP3, `(.L_x_57) ;  /* 0x0000000d03bc7547 */ /* 0x000fea000b800000 */
[----:B------:R-:W-:Y:S01]  /*3050*/  UMOV UR4, 0x40 ;  /* 0x0000004000047882 */ /* 0x000fe20000000000 */
[----:B------:R-:W-:Y:S01]  /*3060*/  NOP ;  /* 0x0000000000007918 */ /* 0x000fe20000000000 */
[----:B------:R-:W-:Y:S01]  /*3070*/  ULEA UR4, UR37, UR4, 0x18 ;  /* 0x0000000425047291 */ /* 0x000fe2000f8ec0ff */
[----:B------:R-:W-:Y:S02]  /*3080*/  UMOV UR5, 0x400 ;  /* 0x0000040000057882 */ /* 0x000fe40000000000 */
[----:B------:R-:W-:-:S06]  /*3090*/  ULEA UR37, UR37, UR5, 0x18 ;  /* 0x0000000525257291 */ /* 0x000fcc000f8ec0ff */
[----:B------:R-:W1:Y:S02]  /*30a0*/  LDS.U8 R2, [UR4+0x1c] ;  /* 0x00001c04ff027984 */ /* 0x000e640008000000 */
[----:B-1----:R-:W-:-:S13]  /*30b0*/  ISETP.NE.AND P0, PT, R2, RZ, PT ;  /* 0x000000ff0200720c */ /* 0x002fda0003f05270 */
[----:B------:R-:W-:Y:S05]  /*30c0*/  @P0 BRA `(.L_x_58) ;  /* 0x0000000000580947 */ /* 0x000fea0003800000 */
[----:B------:R-:W-:-:S13]  /*30d0*/  ELECT P0, URZ, PT ;  /* 0x0000000000ff782f */ /* 0x000fda0003800000 */
[----:B------:R-:W-:Y:S05]  /*30e0*/  @!P0 BRA `(.L_x_59) ;  /* 0x0000000000608947 */ /* 0x000fea0003800000 */
[----:B------:R-:W-:Y:S01]  /*30f0*/  UMOV UR5, 0x10 ;  /* 0x0000001000057882 */ /* 0x000fe20000000000 */
[----:B------:R-:W-:Y:S01]  /*3100*/  HFMA2 R2, -RZ, RZ, 0, 5.9604644775390625e-08 ;  /* 0x00000001ff027431 */ /* 0x000fe200000001ff */
[----:B------:R-:W-:-:S03]  /*3110*/  MOV R3, 0xffff ;  /* 0x0000ffff00037802 */ /* 0x000fc60000000f00 */
[----:B------:R-:W-:Y:S04]  /*3120*/  DEPBAR.LE SB1, 0x36 ;  /* 0x00009d800000791a */ /* 0x000fe80000000000 */
[----:B------:R-:W1:Y:S02]  /*3130*/  UTCATOMSWS.FIND_AND_SET.ALIGN UP0, UR5, UR5 ;  /* 0x00000005000575e3 */ /* 0x000e640008000800 */
[----:B-1----:R-:W-:Y:S01]  /*3140*/  MOV R4, UR5 ;  /* 0x0000000500047c02 */ /* 0x002fe20008000f00 */
[----:B------:R-:W-:Y:S06]  /*3150*/  BRA.U UP0, `(.L_x_60) ;  /* 0x0000000100187547 */ /* 0x000fec000b800000 */
.L_x_61:
[----:B------:R-:W-:Y:S05]  /*3160*/  NANOSLEEP 0x64 ;  /* 0x000000640000795d */ /* 0x000fea0003800000 */
[----:B------:R-:W-:-:S05]  /*3170*/  UMOV UR5, 0x10 ;  /* 0x0000001000057882 */ /* 0x000fca0000000000 */
[----:B------:R-:W-:Y:S04]  /*3180*/  DEPBAR.LE SB1, 0x36 ;  /* 0x00009d800000791a */ /* 0x000fe80000000000 */
[----:B------:R-:W1:Y:S02]  /*3190*/  UTCATOMSWS.FIND_AND_SET.ALIGN UP0, UR5, UR5 ;  /* 0x00000005000575e3 */ /* 0x000e640008000800 */
[----:B-1----:R-:W-:Y:S01]  /*31a0*/  MOV R4, UR5 ;  /* 0x0000000500047c02 */ /* 0x002fe20008000f00 */
[----:B------:R-:W-:Y:S05]  /*31b0*/  BRA.U !UP0, `(.L_x_61) ;  /* 0xfffffffd08e87547 */ /* 0x000fea000b83ffff */
.L_x_60:
[-C--:B------:R-:W-:Y:S02]  /*31c0*/  SHF.L.U32 R3, R3, R4.reuse, RZ ;  /* 0x0000000403037219 */ /* 0x080fe400000006ff */
[----:B------:R-:W-:Y:S01]  /*31d0*/  SHF.L.U32 R2, R2, R4, RZ ;  /* 0x0000000402027219 */ /* 0x000fe200000006ff */
[----:B------:R-:W-:Y:S02]  /*31e0*/  IMAD.SHL.U32 R4, R4, 0x20, RZ ;  /* 0x0000002004047824 */ /* 0x000fe400078e00ff */
[----:B------:R1:W-:Y:S04]  /*31f0*/  ATOMS.OR RZ, [UR4+0x14], R3 ;  /* 0x00001403ffff798c */ /* 0x0003e8000b000004 */
[----:B------:R1:W-:Y:S04]  /*3200*/  ATOMS.OR RZ, [UR4+0x18], R2 ;  /* 0x00001802ffff798c */ /* 0x0003e8000b000004 */
[----:B------:R1:W-:Y:S01]  /*3210*/  STS [UR37+0x160], R4 ;  /* 0x00016004ff007988 */ /* 0x0003e20008000825 */
[----:B------:R-:W-:Y:S05]  /*3220*/  BRA `(.L_x_59) ;  /* 0x0000000000107947 */ /* 0x000fea0003800000 */
.L_x_58:
[----:B------:R-:W-:-:S05]  /*3230*/  MOV R2, 0xffffffff ;  /* 0xffffffff00027802 */ /* 0x000fca0000000f00 */
[----:B------:R1:W-:Y:S02]  /*3240*/  STS [UR37+0x160], R2 ;  /* 0x00016002ff007988 */ /* 0x0003e40008000825 */
[----:B-1----:R-:W-:Y:S02]  /*3250*/  MOV R2, 0x3270 ;  /* 0x0000327000027802 */ /* 0x002fe40000000f00 */
[----:B-----5:R-:W-:Y:S05]  /*3260*/  CALL.REL.NOINC `($__internal_1_$__cuda_sm10x_tcgen05_guardrail_trap_phase_invalid_during_alloc) ;  /* 0x0000006c00247944 */ /* 0x020fea0003c00000 */
.L_x_59:
[----:B------:R-:W-:Y:S05]  /*3270*/  WARPSYNC.ALL ;  /* 0x0000000000007948 */ /* 0x000fea0003800000 */
[----:B------:R-:W2:Y:S01]  /*3280*/  S2UR UR5, SR_CgaCtaId ;  /* 0x00000000000579c3 */ /* 0x000ea20000008800 */
[----:B------:R-:W-:Y:S01]  /*3290*/  UMOV UR4, 0x400 ;  /* 0x0000040000047882 */ /* 0x000fe20000000000 */
[----:B------:R-:W-:-:S06]  /*32a0*/  NOP ;  /* 0x0000000000007918 */ /* 0x000fcc0000000000 */
[----:B------:R-:W-:Y:S06]  /*32b0*/  BAR.ARV 0x6, 0xa0 ;  /* 0x0182800000007b1d */ /* 0x000fec0000002000 */
[----:B------:R-:W3:Y:S01]  /*32c0*/  LDCU UR7, c[0x0][0x38c] ;  /* 0x00007180ff0777ac */ /* 0x000ee20008000800 */
[----:B------:R-:W-:Y:S01]  /*32d0*/  LOP3.LUT R0, R0, 0xffff, RZ, 0xc0, !PT ;  /* 0x0000ffff00007812 */ /* 0x000fe200078ec0ff */
[----:B------:R-:W-:Y:S01]  /*32e0*/  IMAD.MOV.U32 R11, RZ, RZ, 0x1 ;  /* 0x00000001ff0b7424 */ /* 0x000fe200078e00ff */
[----:B------:R-:W-:Y:S01]  /*32f0*/  CS2R R8, SRZ ;  /* 0x0000000000087805 */ /* 0x000fe2000001ff00 */
[----:B------:R-:W4:Y:S01]  /*3300*/  LDCU UR6, c[0x0][0x38c] ;  /* 0x00007180ff0677ac */ /* 0x000f220008000800 */
[----:B------:R-:W-:Y:S01]  /*3310*/  R2UR UR9, R0 ;  /* 0x00000000000972ca */ /* 0x000fe200000e0000 */
[----:B------:R-:W-:Y:S01]  /*3320*/  IMAD.MOV.U32 R10, RZ, RZ, RZ ;  /* 0x000000ffff0a7224 */ /* 0x000fe200078e00ff */
[----:B------:R-:W-:Y:S01]  /*3330*/  UMOV UR16, URZ ;  /* 0x000000ff00107c82 */ /* 0x000fe20008000000 */
[----:B------:R-:W-:Y:S01]  /*3340*/  UMOV UR15, URZ ;  /* 0x000000ff000f7c82 */ /* 0x000fe20008000000 */
[----:B--2---:R-:W-:Y:S01]  /*3350*/  ULEA UR5, UR5, UR4, 0x18 ;  /* 0x0000000405057291 */ /* 0x004fe2000f8ec0ff */
[----:B------:R-:W-:Y:S01]  /*3360*/  UMOV UR24, 0x0 ;  /* 0x0000000000187882 */ /* 0x000fe20000000000 */
[----:B------:R-:W-:-:S02]  /*3370*/  UMOV UR25, 0x8218010 ;  /* 0x0821801000197882 */ /* 0x000fc40000000000 */
[----:B------:R-:W-:Y:S02]  /*3380*/  UIADD3 UR11, UPT, UPT, UR5, 0x8400, URZ ;  /* 0x00008400050b7890 */ /* 0x000fe4000fffe0ff */
[----:B------:R-:W-:Y:S02]  /*3390*/  UIADD3 UR12, UPT, UPT, UR5, 0x20400, URZ ;  /* 0x00020400050c7890 */ /* 0x000fe4000fffe0ff */
[----:B---3--:R-:W-:Y:S01]  /*33a0*/  UIADD3 UR7, UPT, UPT, UR7, 0x3f, URZ ;  /* 0x0000003f07077890 */ /* 0x008fe2000fffe0ff */
[----:B-1----:R-:W1:Y:S01]  /*33b0*/  LDS R2, [UR5+0x160] ;  /* 0x00016005ff027984 */ /* 0x002e620008000800 */
[----:B------:R-:W-:Y:S02]  /*33c0*/  USHF.R.U32.HI UR11, URZ, 0x4, UR11 ;  /* 0x00000004ff0b7899 */ /* 0x000fe4000801160b */
[----:B------:R-:W-:Y:S02]  /*33d0*/  USHF.R.S32.HI UR4, URZ, 0x1f, UR7 ;  /* 0x0000001fff047899 */ /* 0x000fe40008011407 */
[----:B------:R-:W-:-:S02]  /*33e0*/  USHF.R.U32.HI UR12, URZ, 0x4, UR12 ;  /* 0x00000004ff0c7899 */ /* 0x000fc4000801160c */
[----:B------:R-:W-:Y:S02]  /*33f0*/  ULEA.HI UR4, UR4, UR7, URZ, 0x6 ;  /* 0x0000000704047291 */ /* 0x000fe4000f8f30ff */
[----:B------:R-:W-:Y:S02]  /*3400*/  ULOP3.LUT UR11, UR11, 0x3fff, URZ, 0xc0, !UPT ;  /* 0x00003fff0b0b7892 */ /* 0x000fe4000f8ec0ff */
[----:B------:R-:W-:Y:S02]  /*3410*/  USHF.R.S32.HI UR4, URZ, 0x6, UR4 ;  /* 0x00000006ff047899 */ /* 0x000fe40008011404 */
[----:B------:R-:W-:Y:S02]  /*3420*/  ULOP3.LUT UR12, UR12, 0x3fff, URZ, 0xc0, !UPT ;  /* 0x00003fff0c0c7892 */ /* 0x000fe4000f8ec0ff */
[----:B------:R-:W-:Y:S01]  /*3430*/  UISETP.LT.AND UP0, UPT, UR4, 0x1, UPT ;  /* 0x000000010400788c */ /* 0x000fe2000bf01270 */
[----:B------:R-:W-:Y:S01]  /*3440*/  UMOV UR22, 0x0 ;  /* 0x0000000000167882 */ /* 0x000fe20000000000 */
[----:B------:R-:W-:-:S02]  /*3450*/  UMOV UR23, 0x8218010 ;  /* 0x0821801000177882 */ /* 0x000fc40000000000 */
[----:B------:R-:W-:Y:S02]  /*3460*/  USEL UR10, UR4, 0x1, !UP0 ;  /* 0x00000001040a7887 */ /* 0x000fe4000c000000 */
[----:B------:R-:W-:Y:S02]  /*3470*/  ULOP3.LUT UR11, UR11, 0x2000000, URZ, 0xfc, !UPT ;  /* 0x020000000b0b7892 */ /* 0x000fe4000f8efcff */
[----:B------:R-:W-:Y:S02]  /*3480*/  ULOP3.LUT UR12, UR12, 0x2000000, URZ, 0xfc, !UPT ;  /* 0x020000000c0c7892 */ /* 0x000fe4000f8efcff */
[----:B------:R-:W-:Y:S02]  /*3490*/  UIADD3 UR10, UPT, UPT, -UR10, URZ, URZ ;  /* 0x000000ff0a0a7290 */ /* 0x000fe4000fffe1ff */
[----:B----4-:R-:W-:Y:S01]  /*34a0*/  UISETP.GE.AND UP3, UPT, UR6, 0x1, UPT ;  /* 0x000000010600788c */ /* 0x010fe2000bf66270 */
[----:B------:R-:W-:Y:S01]  /*34b0*/  UMOV UR20, 0x0 ;  /* 0x0000000000147882 */ /* 0x000fe20000000000 */
[----:B------:R-:W-:Y:S01]  /*34c0*/  UMOV UR21, 0x8218010 ;  /* 0x0821801000157882 */ /* 0x000fe20000000000 */
[----:B------:R-:W-:Y:S01]  /*34d0*/  UMOV UR18, 0x0 ;  /* 0x0000000000127882 */ /* 0x000fe20000000000 */
[----:B------:R-:W-:Y:S01]  /*34e0*/  UMOV UR19, 0x8218010 ;  /* 0x0821801000137882 */ /* 0x000fe20000000000 */
[----:B-1----:R-:W-:-:S15]  /*34f0*/  R2UR UR17, R2 ;  /* 0x00000000021172ca */ /* 0x002fde00000e0000 */
.L_x_68:
[----:B------:R-:W-:Y:S02]  /*3500*/  LEA R0, R10, UR5, 0x3 ;  /* 0x000000050a007c11 */ /* 0x000fe4000f8e18ff */
[----:B------:R-:W-:Y:S02]  /*3510*/  SHF.L.U32 R2, R9, 0x1f, RZ ;  /* 0x0000001f09027819 */ /* 0x000fe400000006ff */
[----:B------:R-:W-:Y:S01]  /*3520*/  PLOP3.LUT P0, PT, PT, PT, UP3, 0x80, 0x8 ;  /* 0x000000000008781c */ /* 0x000fe20003f0f038 */
[----:B------:R-:W-:Y:S01]  /*3530*/  VIADD R3, R0, 0xc0 ;  /* 0x000000c000037836 */ /* 0x000fe20000000000 */
[----:B-1----:R-:W1:Y:S02]  /*3540*/  SYNCS.PHASECHK.TRANS64.TRYWAIT P1, [R0+URZ+0xb0], R2 ;  /* 0x0000b002000075a7 */ /* 0x002e6400080211ff */
[----:B-1-3--:R-:W-:Y:S09]  /*3550*/  @!P1 BRA `(.L_x_62) ;  /* 0x0000006000689947 */ /* 0x00aff20003800000 */
.L_x_159:
[----:B------:R-:W-:Y:S01]  /*3560*/  LEA R4, R10, UR5, 0x4 ;  /* 0x000000050a047c11 */ /* 0x000fe2000f8e20ff */
[----:B------:R-:W-:Y:S01]  /*3570*/  @UP3 ULEA UR6, UR15, UR5, 0x3 ;  /* 0x000000050f063291 */ /* 0x000fe2000f8e18ff */
[----:B------:R-:W-:Y:S01]  /*3580*/  PLOP3.LUT P2, PT, PT, PT, PT, 0x80, 0x8 ;  /* 0x000000000008781c */ /* 0x000fe20003f4f070 */
[----:B------:R-:W-:Y:S01]  /*3590*/  ULEA UR7, UR16, UR5, 0x3 ;  /* 0x0000000510077291 */ /* 0x000fe2000f8e18ff */
[----:B------:R-:W-:Y:S01]  /*35a0*/  PRMT R3, RZ, 0x654, R3 ;  /* 0x00000654ff037816 */ /* 0x000fe20000000003 */
[----:B------:R-:W-:Y:S01]  /*35b0*/  ULEA UR8, UR16, UR17, 0x7 ;  /* 0x0000001110087291 */ /* 0x000fe2000f8e38ff */
[----:B------:R-:W2:Y:S01]  /*35c0*/  LDS.128 R4, [R4+0x140] ;  /* 0x0001400004047984 */ /* 0x000ea20000000c00 */
[----:B-1----:R-:W-:Y:S02]  /*35d0*/  @P0 SHF.L.U32 R2, R8, 0x1f, RZ ;  /* 0x0000001f08020819 */ /* 0x002fe400000006ff */
[----:B------:R-:W-:Y:S01]  /*35e0*/  SHF.L.U32 R0, R11, 0x1f, RZ ;  /* 0x0000001f0b007819 */ /* 0x000fe200000006ff */
[----:B------:R-:W-:Y:S01]  /*35f0*/  @!PT LDS RZ, [RZ] ;  /* 0x00000000fffff984 */ /* 0x000fe20000000800 */
[----:B------:R-:W-:Y:S01]  /*3600*/  @!PT LDS RZ, [RZ] ;  /* 0x00000000fffff984 */ /* 0x000fe20000000800 */
[----:B------:R-:W-:Y:S01]  /*3610*/  @!PT LDS RZ, [RZ] ;  /* 0x00000000fffff984 */ /* 0x000fe20000000800 */
[----:B------:R-:W-:Y:S01]  /*3620*/  @!PT LDS RZ, [RZ] ;  /* 0x00000000fffff984 */ /* 0x000fe20000000800 */
[----:B------:R1:W-:Y:S06]  /*3630*/  MEMBAR.ALL.CTA ;  /* 0x0000000000007992 */ /* 0x0003ec0000008000 */
[----:B-1----:R-:W1:Y:S02]  /*3640*/  FENCE.VIEW.ASYNC.S ;  /* 0x00000000000073c6 */ /* 0x002e640000000000 */
[----:B-1----:R1:W-:Y:S01]  /*3650*/  SYNCS.ARRIVE.TRANS64.RED.A1T0 RZ, [R3+URZ], RZ ;  /* 0x000000ff03ff79a7 */ /* 0x0023e200081004ff */
[----:B------:R1:W3:Y:S01]  /*3660*/  @P0 SYNCS.PHASECHK.TRANS64.TRYWAIT P2, [UR6], R2 ;  /* 0x00000002ff0005a7 */ /* 0x0002e20008041106 */
[----:B--2---:R-:W-:Y:S01]  /*3670*/  LOP3.LUT P1, RZ, R6, 0x1, RZ, 0xc0, !PT ;  /* 0x0000000106ff7812 */ /* 0x004fe2000782c0ff */
[----:B------:R-:W2:Y:S02]  /*3680*/  SYNCS.PHASECHK.TRANS64.TRYWAIT P0, [UR7+0xf0], R0 ;  /* 0x0000f000ff0075a7 */ /* 0x000ea40008001107 */
[----:B-123--:R-:W-:Y:S10]  /*3690*/  @!P0 BRA `(.L_x_63) ;  /* 0x00000060002c8947 */ /* 0x00eff40003800000 */
.L_x_161:
[----:B------:R-:W-:Y:S01]  /*36a0*/  IADD3 R10, PT, PT, R10, 0x1, RZ ;  /* 0x000000010a0a7810 */ /* 0x000fe20007ffe0ff */
[----:B------:R-:W-:Y:S06]  /*36b0*/  BRA.U !UP3, `(.L_x_64) ;  /* 0x000000010bc07547 */ /* 0x000fec000b800000 */
[----:B------:R-:W-:Y:S01]  /*36c0*/  UPLOP3.LUT UP4, UPT, UPT, UPT, UPT, 0x40, 0x4 ;  /* 0x000000000004789c */ /* 0x000fe20003f8e870 */
[----:B------:R-:W-:Y:S01]  /*36d0*/  UMOV UR14, UR10 ;  /* 0x0000000a000e7c82 */ /* 0x000fe20008000000 */
[----:B------:R-:W-:Y:S01]  /*36e0*/  UMOV UR13, UR4 ;  /* 0x00000004000d7c82 */ /* 0x000fe20008000000 */
[----:B------:R-:W-:-:S08]  /*36f0*/  UMOV UR42, UR15 ;  /* 0x0000000f002a7c82 */ /* 0x000fd00008000000 */
.L_x_67:
[----:B------:R-:W-:Y:S02]  /*3700*/  UIADD3 UR14, UPT, UPT, UR14, 0x1, URZ ;  /* 0x000000010e0e7890 */ /* 0x000fe4000fffe0ff */
[----:B--2---:R-:W-:Y:S02]  /*3710*/  ULEA UR6, UR42, UR5, 0x3 ;  /* 0x000000052a067291 */ /* 0x004fe4000f8e18ff */
[----:B------:R-:W-:Y:S01]  /*3720*/  UISETP.NE.AND UP0, UPT, UR14, URZ, UPT ;  /* 0x000000ff0e00728c */ /* 0x000fe2000bf05270 */
[----:B---3--:R-:W-:Y:S10]  /*3730*/  @P2 BRA `(.L_x_65) ;  /* 0x00000000000c2947 */ /* 0x008ff40003800000 */
[----:B-1----:R-:W-:Y:S04]  /*3740*/  SHF.L.U32 R2, R8, 0x1f, RZ ;  /* 0x0000001f08027819 */ /* 0x002fe800000006ff */
[----:B------:R-:W1:Y:S02]  /*3750*/  SYNCS.PHASECHK.TRANS64.TRYWAIT P0, [UR6], R2 ;  /* 0x00000002ff0075a7 */ /* 0x000e640008001106 */
[----:B-1----:R-:W-:Y:S05]  /*3760*/  @!P0 BRA `(.L_x_66) ;  /* 0x0000006000108947 */ /* 0x002fea0003800000 */
.L_x_65:
[----:B------:R-:W-:Y:S01]  /*3770*/  UISETP.NE.AND UP1, UPT, UR13, 0x1, UPT ;  /* 0x000000010d00788c */ /* 0x000fe2000bf25270 */
[----:B------:R-:W-:Y:S01]  /*3780*/  PLOP3.LUT P2, PT, PT, PT, PT, 0x80, 0x8 ;  /* 0x000000000008781c */ /* 0x000fe20003f4f070 */
[----:B------:R-:W-:Y:S02]  /*3790*/  UIADD3 UR15, UPT, UPT, UR42, 0x1, URZ ;  /* 0x000000012a0f7890 */ /* 0x000fe4000fffe0ff */
[----:B------:R-:W-:Y:S02]  /*37a0*/  ULEA UR28, UR42, UR12, 0xa ;  /* 0x0000000c2a1c7291 */ /* 0x000fe4000f8e50ff */
[----:B------:R-:W-:Y:S01]  /*37b0*/  UISETP.NE.AND UP2, UPT, UR15, 0x6, UPT ;  /* 0x000000060f00788c */ /* 0x000fe2000bf45270 */
[----:B------:R-:W-:Y:S01]  /*37c0*/  PLOP3.LUT P0, PT, PT, PT, UP1, 0x80, 0x8 ;  /* 0x000000000008781c */ /* 0x000fe20003f0f018 */
[----:B------:R-:W-:Y:S02]  /*37d0*/  UIADD3 UR40, UPT, UPT, UR28, 0x80, URZ ;  /* 0x000000801c287890 */ /* 0x000fe4000fffe0ff */
[----:B------:R-:W-:Y:S02]  /*37e0*/  USEL UR27, URZ, 0x1, UP2 ;  /* 0x00000001ff1b7887 */ /* 0x000fe40009000000 */
[----:B------:R-:W-:Y:S02]  /*37f0*/  USEL UR15, UR15, URZ, UP2 ;  /* 0x000000ff0f0f7287 */ /* 0x000fe40009000000 */
[----:B------:R-:W-:Y:S02]  /*3800*/  UIADD3 UR36, UPT, UPT, UR28, 0x100, URZ ;  /* 0x000001001c247890 */ /* 0x000fe4000fffe0ff */
[----:B------:R-:W-:Y:S01]  /*3810*/  @UP1 ULEA UR26, UR15, UR5, 0x3 ;  /* 0x000000050f1a1291 */ /* 0x000fe2000f8e18ff */
[----:B------:R-:W-:Y:S01]  /*3820*/  LOP3.LUT R8, R8, UR27, RZ, 0x3c, !PT ;  /* 0x0000001b08087c12 */ /* 0x000fe2000f8e3cff */
[----:B------:R-:W-:Y:S02]  /*3830*/  UIADD3 UR32, UPT, UPT, UR28, 0x180, URZ ;  /* 0x000001801c207890 */ /* 0x000fe4000fffe0ff */
[----:B------:R-:W-:Y:S01]  /*3840*/  UIADD3 UR6, UPT, UPT, UR6, 0x30, URZ ;  /* 0x0000003006067890 */ /* 0x000fe2000fffe0ff */
[----:B-1----:R-:W-:Y:S01]  /*3850*/  @P0 SHF.L.U32 R0, R8, 0x1f, RZ ;  /* 0x0000001f08000819 */ /* 0x002fe200000006ff */
[----:B------:R-:W-:Y:S01]  /*3860*/  UIADD3 UR13, UPT, UPT, UR13, -0x1, URZ ;  /* 0xffffffff0d0d7890 */ /* 0x000fe2000fffe0ff */
[----:B------:R-:W-:Y:S02]  /*3870*/  UMOV UR29, 0x40004040 ;  /* 0x40004040001d7882 */ /* 0x000fe40000000000 */
[----:B------:R2:W3:Y:S01]  /*3880*/  @P0 SYNCS.PHASECHK.TRANS64.TRYWAIT P2, [UR26], R0 ;  /* 0x00000000ff0005a7 */ /* 0x0004e2000804111a */
[----:B------:R-:W-:Y:S01]  /*3890*/  ULEA UR26, UR42, UR11, 0xa ;  /* 0x0000000b2a1a7291 */ /* 0x000fe2000f8e50ff */
[----:B------:R-:W-:Y:S01]  /*38a0*/  UMOV UR27, 0x40004040 ;  /* 0x40004040001b7882 */ /* 0x000fe20000000000 */
[----:B------:R-:W-:Y:S02]  /*38b0*/  UMOV UR41, 0x40004040 ;  /* 0x4000404000297882 */ /* 0x000fe40000000000 */
[----:B------:R-:W-:Y:S02]  /*38c0*/  UIADD3 UR38, UPT, UPT, UR26, 0x80, URZ ;  /* 0x000000801a267890 */ /* 0x000fe4000fffe0ff */
[----:B------:R-:W-:Y:S02]  /*38d0*/  UIADD3 UR34, UPT, UPT, UR26, 0x100, URZ ;  /* 0x000001001a227890 */ /* 0x000fe4000fffe0ff */
[----:B------:R-:W-:Y:S01]  /*38e0*/  UIADD3 UR30, UPT, UPT, UR26, 0x180, URZ ;  /* 0x000001801a1e7890 */ /* 0x000fe2000fffe0ff */
[----:B------:R2:W-:Y:S01]  /*38f0*/  UTCHMMA gdesc[UR26], gdesc[UR28], tmem[UR8], tmem[UR24], idesc[UR25], UP4 ;  /* 0x00ff181c1a0075ea */ /* 0x0005e2000a000008 */
[----:B------:R-:W-:Y:S01]  /*3900*/  UPLOP3.LUT UP4, UPT, UPT, UPT, UPT, 0x80, 0x8 ;  /* 0x000000000008789c */ /* 0x000fe20003f8f070 */
[----:B------:R-:W-:Y:S01]  /*3910*/  UMOV UR39, 0x40004040 ;  /* 0x4000404000277882 */ /* 0x000fe20000000000 */
[----:B------:R-:W-:Y:S01]  /*3920*/  UMOV UR37, 0x40004040 ;  /* 0x4000404000257882 */ /* 0x000fe20000000000 */
[----:B------:R2:W-:Y:S01]  /*3930*/  UTCHMMA gdesc[UR38], gdesc[UR40], tmem[UR8], tmem[UR22], idesc[UR23], UPT ;  /* 0x00ff1628260075ea */ /* 0x0005e2000b800008 */
[----:B------:R-:W-:Y:S01]  /*3940*/  UMOV UR35, 0x40004040 ;  /* 0x4000404000237882 */ /* 0x000fe20000000000 */
[----:B------:R-:W-:Y:S01]  /*3950*/  UMOV UR33, 0x40004040 ;  /* 0x4000404000217882 */ /* 0x000fe20000000000 */
[----:B------:R-:W-:Y:S01]  /*3960*/  UMOV UR31, 0x40004040 ;  /* 0x40004040001f7882 */ /* 0x000fe20000000000 */
[----:B------:R2:W-:Y:S01]  /*3970*/  UTCHMMA gdesc[UR34], gdesc[UR36], tmem[UR8], tmem[UR20], idesc[UR21], UPT ;  /* 0x00ff1424220075ea */ /* 0x0005e2000b800008 */
[----:B------:R2:W-:Y:S01]  /*3980*/  UTCHMMA gdesc[UR30], gdesc[UR32], tmem[UR8], tmem[UR18], idesc[UR19], UPT ;  /* 0x00ff12201e0075ea */ /* 0x0005e2000b800008 */
[----:B------:R2:W-:Y:S01]  /*3990*/  UTCBAR.MULTICAST [UR6], URZ, UR9 ;  /* 0x000000ff060073e9 */ /* 0x0005e20008000809 */
[----:B------:R-:W-:Y:S01]  /*39a0*/  UMOV UR42, UR15 ;  /* 0x0000000f002a7c82 */ /* 0x000fe20008000000 */
[----:B------:R-:W-:Y:S05]  /*39b0*/  BRA.U UP0, `(.L_x_67) ;  /* 0xfffffffd00507547 */ /* 0x000fea000b83ffff */
.L_x_64:
[----:B------:R-:W-:Y:S01]  /*39c0*/  UIADD3 UR16, UPT, UPT, UR16, 0x1, URZ ;  /* 0x0000000110107890 */ /* 0x000fe2000fffe0ff */
[C---:B------:R-:W-:Y:S01]  /*39d0*/  ISETP.NE.AND P0, PT, R10.reuse, 0x2, PT ;  /* 0x000000020a00780c */ /* 0x040fe20003f05270 */
[----:B------:R-:W-:Y:S02]  /*39e0*/  UIADD3 UR7, UPT, UPT, UR7, 0xd0, URZ ;  /* 0x000000d007077890 */ /* 0x000fe4000fffe0ff */
[----:B------:R-:W-:Y:S01]  /*39f0*/  UISETP.NE.AND UP0, UPT, UR16, 0x4, UPT ;  /* 0x000000041000788c */ /* 0x000fe2000bf05270 */
[----:B-12---:R-:W-:Y:S02]  /*3a00*/  SEL R0, RZ, 0x1, P0 ;  /* 0x00000001ff007807 */ /* 0x006fe40000000000 */
[----:B------:R-:W-:Y:S01]  /*3a10*/  SEL R10, R10, RZ, P0 ;  /* 0x000000ff0a0a7207 */ /* 0x000fe20000000000 */
[----:B------:R-:W-:Y:S01]  /*3a20*/  USEL UR6, URZ, 0x1, UP0 ;  /* 0x00000001ff067887 */ /* 0x000fe20008000000 */
[----:B------:R-:W-:Y:S01]  /*3a30*/  LOP3.LUT R9, R9, R0, RZ, 0x3c, !PT ;  /* 0x0000000009097212 */ /* 0x000fe200078e3cff */
[----:B------:R-:W-:Y:S01]  /*3a40*/  USEL UR16, UR16, URZ, UP0 ;  /* 0x000000ff10107287 */ /* 0x000fe20008000000 */
[----:B------:R1:W-:Y:S03]  /*3a50*/  UTCBAR [UR7], URZ ;  /* 0x000000ff070073e9 */ /* 0x0003e600080000ff */
[----:B------:R-:W-:Y:S01]  /*3a60*/  LOP3.LUT R11, R11, UR6, RZ, 0x3c, !PT ;  /* 0x000000060b0b7c12 */ /* 0x000fe2000f8e3cff */
[----:B------:R-:W-:Y:S07]  /*3a70*/  @P1 BRA `(.L_x_68) ;  /* 0xfffffff800a01947 */ /* 0x000fee000383ffff */
[----:B------:R-:W2:Y:S01]  /*3a80*/  S2UR UR4, SR_CgaCtaId ;  /* 0x00000000000479c3 */ /* 0x000ea20000008800 */
[----:B------:R-:W-:Y:S01]  /*3a90*/  ELECT P0, URZ, PT ;  /* 0x0000000000ff782f */ /* 0x000fe20003800000 */
[----:B------:R-:W-:Y:S01]  /*3aa0*/  IMAD.MOV.U32 R0, RZ, RZ, 0x1 ;  /* 0x00000001ff007424 */ /* 0x000fe200078e00ff */
[----:B------:R-:W-:Y:S01]  /*3ab0*/  UIADD3 UR5, UPT, UPT, UR5, 0xf0, URZ ;  /* 0x000000f005057890 */ /* 0x000fe2000fffe0ff */
[----:B------:R-:W-:Y:S01]  /*3ac0*/  SHF.L.U32 R2, R11, 0x1f, RZ ;  /* 0x0000001f0b027819 */ /* 0x000fe200000006ff */
[----:B------:R-:W-:-:S03]  /*3ad0*/  UMOV UR6, 0x40 ;  /* 0x0000004000067882 */ /* 0x000fc60000000000 */
[----:B------:R-:W-:Y:S01]  /*3ae0*/  UVIRTCOUNT.DEALLOC.SMPOOL 0x80 ;  /* 0x000000800000784c */ /* 0x000fe20000000000 */
[----:B--2---:R-:W-:Y:S02]  /*3af0*/  ULEA UR4, UR4, UR6, 0x18 ;  /* 0x0000000604047291 */ /* 0x004fe4000f8ec0ff */
[----:B------:R-:W-:-:S07]  /*3b00*/  ULEA UR6, UR16, UR5, 0x3 ;  /* 0x0000000510067291 */ /* 0x000fce000f8e18ff */
[----:B------:R2:W-:Y:S02]  /*3b10*/  @P0 STS.U8 [UR4+0x1c], R0 ;  /* 0x00001c00ff000988 */ /* 0x0005e40008000004 */
[----:B------:R-:W4:Y:S02]  /*3b20*/  SYNCS.PHASECHK.TRANS64.TRYWAIT P0, [UR6], R2 ;  /* 0x00000002ff0075a7 */ /* 0x000f240008001106 */
[----:B--2-4-:R-:W-:Y:S05]  /*3b30*/  @!P0 BRA `(.L_x_69) ;  /* 0x0000005c00348947 */ /* 0x014fea0003800000 */
.L_x_164:
[----:B-1----:R-:W-:-:S04]  /*3b40*/  UIADD3 UR7, UPT, UPT, UR16, 0x1, URZ ;  /* 0x0000000110077890 */ /* 0x002fc8000fffe0ff */
[----:B------:R-:W-:-:S04]  /*3b50*/  UISETP.NE.AND UP0, UPT, UR7, 0x4, UPT ;  /* 0x000000040700788c */ /* 0x000fc8000bf05270 */
[----:B------:R-:W-:Y:S02]  /*3b60*/  USEL UR8, URZ, 0x1, UP0 ;  /* 0x00000001ff087887 */ /* 0x000fe40008000000 */
[----:B------:R-:W-:-:S04]  /*3b70*/  USEL UR7, UR7, URZ, UP0 ;  /* 0x000000ff07077287 */ /* 0x000fc80008000000 */
[----:B------:R-:W-:Y:S01]  /*3b80*/  ULEA UR6, UR7, UR5, 0x3 ;  /* 0x0000000507067291 */ /* 0x000fe2000f8e18ff */
[----:B--2---:R-:W-:-:S04]  /*3b90*/  LOP3.LUT R2, R11, UR8, RZ, 0x3c, !PT ;  /* 0x000000080b027c12 */ /* 0x004fc8000f8e3cff */
[----:B------:R-:W-:-:S04]  /*3ba0*/  SHF.L.U32 R3, R2, 0x1f, RZ ;  /* 0x0000001f02037819 */ /* 0x000fc800000006ff */
[----:B------:R-:W1:Y:S02]  /*3bb0*/  SYNCS.PHASECHK.TRANS64.TRYWAIT P0, [UR6], R3 ;  /* 0x00000003ff0075a7 */ /* 0x000e640008001106 */
[----:B-1----:R-:W-:Y:S05]  /*3bc0*/  @!P0 BRA `(.L_x_70) ;  /* 0x0000005c00288947 */ /* 0x002fea0003800000 */
.L_x_166:
        /* <DEDUP_REMOVED lines=9> */
.L_x_168:
[----:B------:R-:W-:-:S04]  /*3c60*/  UIADD3 UR7, UPT, UPT, UR7, 0x1, URZ ;  /* 0x0000000107077890 */ /* 0x000fc8000fffe0ff */
[----:B------:R-:W-:-:S04]  /*3c70*/  UISETP.NE.AND UP0, UPT, UR7, 0x4, UPT ;  /* 0x000000040700788c */ /* 0x000fc8000bf05270 */
[----:B------:R-:W-:Y:S02]  /*3c80*/  USEL UR6, URZ, 0x1, UP0 ;  /* 0x00000001ff067887 */ /* 0x000fe40008000000 */
[----:B------:R-:W-:-:S04]  /*3c90*/  USEL UR7, UR7, URZ, UP0 ;  /* 0x000000ff07077287 */ /* 0x000fc80008000000 */
[----:B------:R-:W-:Y:S01]  /*3ca0*/  ULEA UR7, UR7, UR5, 0x3 ;  /* 0x0000000507077291 */ /* 0x000fe2000f8e18ff */
[----:B------:R-:W-:-:S04]  /*3cb0*/  LOP3.LUT R2, R2, UR6, RZ, 0x3c, !PT ;  /* 0x0000000602027c12 */ /* 0x000fc8000f8e3cff */
[----:B------:R-:W-:-:S04]  /*3cc0*/  SHF.L.U32 R2, R2, 0x1f, RZ ;  /* 0x0000001f02027819 */ /* 0x000fc800000006ff */
[----:B------:R-:W2:Y:S02]  /*3cd0*/  SYNCS.PHASECHK.TRANS64.TRYWAIT P0, [UR7], R2 ;  /* 0x00000002ff0075a7 */ /* 0x000ea40008001107 */
[----:B--2---:R-:W-:Y:S05]  /*3ce0*/  @!P0 BRA `(.L_x_72) ;  /* 0x0000005c00108947 */ /* 0x004fea0003800000 */
.L_x_170:
[----:B------:R-:W-:Y:S01]  /*3cf0*/  NOP ;  /* 0x0000000000007918 */ /* 0x000fe20000000000 */
[----:B-1----:R-:W1:Y:S01]  /*3d00*/  LDS R0, [UR4+0x14] ;  /* 0x00001404ff007984 */ /* 0x002e620008000800 */
[----:B------:R-:W-:Y:S01]  /*3d10*/  ULOP3.LUT UR6, UR17, 0xffff, URZ, 0xc0, !UPT ;  /* 0x0000ffff11067892 */ /* 0x000fe2000f8ec0ff */
[----:B------:R-:W-:Y:S01]  /*3d20*/  UMOV UR8, 0xffff ;  /* 0x0000ffff00087882 */ /* 0x000fe20000000000 */
[----:B------:R-:W-:Y:S02]  /*3d30*/  UMOV UR5, 0x1 ;  /* 0x0000000100057882 */ /* 0x000fe40000000000 */
[----:B------:R-:W-:-:S04]  /*3d40*/  USHF.R.U32.HI UR6, URZ, 0x5, UR6 ;  /* 0x00000005ff067899 */ /* 0x000fc80008011606 */
[----:B------:R-:W-:Y:S02]  /*3d50*/  USHF.L.U32 UR8, UR8, UR6, URZ ;  /* 0x0000000608087299 */ /* 0x000fe400080006ff */
[----:B------:R-:W-:-:S04]  /*3d60*/  USHF.L.U32 UR5, UR5, UR6, URZ ;  /* 0x0000000605057299 */ /* 0x000fc800080006ff */
[----:B-1----:R-:W-:-:S04]  /*3d70*/  LOP3.LUT R0, R0, UR8, RZ, 0xc0, !PT ;  /* 0x0000000800007c12 */ /* 0x002fc8000f8ec0ff */
[----:B------:R-:W-:-:S13]  /*3d80*/  ISETP.NE.AND P0, PT, R0, UR8, PT ;  /* 0x0000000800007c0c */ /* 0x000fda000bf05270 */
[----:B------:R-:W-:Y:S05]  /*3d90*/  @P0 BRA `(.L_x_73) ;  /* 0x0000000000580947 */ /* 0x000fea0003800000 */
[----:B------:R-:W1:Y:S02]  /*3da0*/  LDS R0, [UR4+0x18] ;  /* 0x00001804ff007984 */ /* 0x000e640008000800 */
[----:B-1----:R-:W-:-:S04]  /*3db0*/  LOP3.LUT R0, R0, UR5, RZ, 0xc0, !PT ;  /* 0x0000000500007c12 */ /* 0x002fc8000f8ec0ff */
[----:B------:R-:W-:-:S13]  /*3dc0*/  ISETP.NE.AND P0, PT, R0, UR5, PT ;  /* 0x0000000500007c0c */ /* 0x000fda000bf05270 */
[----:B------:R-:W-:Y:S05]  /*3dd0*/  @P0 BRA `(.L_x_74) ;  /* 0x00000000003c0947 */ /* 0x000fea0003800000 */
[----:B------:R-:W1:Y:S01]  /*3de0*/  S2R R2, SR_LANEID ;  /* 0x0000000000027919 */ /* 0x000e620000000000 */
[----:B------:R-:W-:Y:S01]  /*3df0*/  ULOP3.LUT UR8, URZ, UR8, URZ, 0x33, !UPT ;  /* 0x00000008ff087292 */ /* 0x000fe2000f8e33ff */
[----:B------:R-:W-:Y:S02]  /*3e00*/  VOTEU.ANY UR7, UPT, PT ;  /* 0x0000000000077886 */ /* 0x000fe400038e0100 */
[----:B------:R-:W-:-:S03]  /*3e10*/  UFLO.U32 UR7, UR7 ;  /* 0x00000007000772bd */ /* 0x000fc600080e0000 */
[----:B------:R-:W-:-:S04]  /*3e20*/  IMAD.U32 R0, RZ, RZ, UR8 ;  /* 0x00000008ff007e24 */ /* 0x000fc8000f8e00ff */
[----:B------:R2:W4:Y:S02]  /*3e30*/  REDUX UR6, R0 ;  /* 0x00000000000673c4 */ /* 0x0005240000000000 */
[----:B------:R1:W-:Y:S02]  /*3e40*/  UTCATOMSWS.AND URZ, UR8 ;  /* 0x0000000800ff79e3 */ /* 0x0003e40008000000 */
[----:B-1----:R-:W-:Y:S02]  /*3e50*/  ISETP.EQ.U32.AND P0, PT, R2, UR7, PT ;  /* 0x0000000702007c0c */ /* 0x002fe4000bf02070 */
[----:B--2---:R-:W-:Y:S02]  /*3e60*/  LOP3.LUT R0, RZ, UR5, RZ, 0x33, !PT ;  /* 0x00000005ff007c12 */ /* 0x004fe4000f8e33ff */
[----:B----4-:R-:W-:Y:S02]  /*3e70*/  MOV R2, UR6 ;  /* 0x0000000600027c02 */ /* 0x010fe40008000f00 */
[----:B------:R-:W1:Y:S07]  /*3e80*/  REDUX UR5, R0 ;  /* 0x00000000000573c4 */ /* 0x000e6e0000000000 */
[----:B------:R2:W-:Y:S01]  /*3e90*/  @P0 ATOMS.AND RZ, [UR4+0x14], R2 ;  /* 0x00001402ffff098c */ /* 0x0005e2000a800004 */
[----:B-1----:R-:W-:-:S05]  /*3ea0*/  IMAD.U32 R0, RZ, RZ, UR5 ;  /* 0x00000005ff007e24 */ /* 0x002fca000f8e00ff */
[----:B------:R2:W-:Y:S01]  /*3eb0*/  @P0 ATOMS.AND RZ, [UR4+0x18], R0 ;  /* 0x00001800ffff098c */ /* 0x0005e2000a800004 */
[----:B------:R-:W-:Y:S05]  /*3ec0*/  BRA `(.L_x_75) ;  /* 0x0000000000147947 */ /* 0x000fea0003800000 */
.L_x_74:
[----:B------:R-:W-:Y:S02]  /*3ed0*/  MOV R2, 0x3ef0 ;  /* 0x00003ef000027802 */ /* 0x000fe40000000f00 */
[----:B---3-5:R-:W-:Y:S05]  /*3ee0*/  CALL.REL.NOINC `($__internal_0_$__cuda_sm10x_tcgen05_guardrail_trap_col_being_dealloced_not_returned_by_alloc) ;  /* 0x0000005c00f87944 */ /* 0x028fea0003c00000 */
[----:B------:R-:W-:Y:S05]  /*3ef0*/  BRA `(.L_x_75) ;  /* 0x0000000000087947 */ /* 0x000fea0003800000 */
.L_x_73:
[----:B------:R-:W-:Y:S02]  /*3f00*/  MOV R2, 0x3f20 ;  /* 0x00003f2000027802 */ /* 0x000fe40000000f00 */
[----:B---3-5:R-:W-:Y:S05]  /*3f10*/  CALL.REL.NOINC `($__internal_2_$__cuda_sm10x_tcgen05_guardrail_trap_unallocated_columns_being_dealloced) ;  /* 0x0000006000047944 */ /* 0x028fea0003c00000 */
.L_x_75:
[----:B------:R-:W-:Y:S01]  /*3f20*/  NOP ;  /* 0x0000000000007918 */ /* 0x000fe20000000000 */
[----:B------:R-:W-:Y:S05]  /*3f30*/  EXIT ;  /* 0x000000000000794d */ /* 0x000fea0003800000 */
.L_x_57:
[----:B------:R-:W-:-:S09]  /*3f40*/  UISETP.NE.OR UP4, UPT, UR5, 0x3, !UP4 ;  /* 0x000000030500788c */ /* 0x000fd2000e785670 */
[----:B------:R-:W-:Y:S05]  /*3f50*/  BRA.U UP4, `(.L_x_76) ;  /* 0x0000000d04fc7547 */ /* 0x000fea000b800000 */
[----:B------:R-:W1:Y:S01]  /*3f60*/  LDC R0, c[0x0][0xb30] ;  /* 0x0002cc00ff007b82 */ /* 0x000e620000000800 */
[----:B------:R-:W-:Y:S01]  /*3f70*/  UMOV UR4, 0x400 ;  /* 0x0000040000047882 */ /* 0x000fe20000000000 */
[----:B------:R-:W-:Y:S01]  /*3f80*/  HFMA2 R31, -RZ, RZ, 0, 0 ;  /* 0x00000000ff1f7431 */ /* 0x000fe200000001ff */
[----:B------:R-:W-:Y:S01]  /*3f90*/  ULEA UR4, UR37, UR4, 0x18 ;  /* 0x0000000425047291 */ /* 0x000fe2000f8ec0ff */
[----:B------:R-:W-:Y:S01]  /*3fa0*/  IMAD.MOV.U32 R33, RZ, RZ, 0x1 ;  /* 0x00000001ff217424 */ /* 0x000fe200078e00ff */
[----:B------:R-:W-:Y:S01]  /*3fb0*/  MOV R29, 0x2000 ;  /* 0x00002000001d7802 */ /* 0x000fe20000000f00 */
[----:B------:R-:W-:Y:S01]  /*3fc0*/  IMAD.MOV.U32 R32, RZ, RZ, RZ ;  /* 0x000000ffff207224 */ /* 0x000fe200078e00ff */
[----:B------:R-:W-:Y:S01]  /*3fd0*/  UIADD3 UR5, UPT, UPT, UR4, 0x78, URZ ;  /* 0x0000007804057890 */ /* 0x000fe2000fffe0ff */
[----:B------:R-:W2:Y:S01]  /*3fe0*/  LDC R28, c[0x0][0x370] ;  /* 0x0000dc00ff1c7b82 */ /* 0x000ea20000000800 */
[----:B------:R-:W-:Y:S02]  /*3ff0*/  UPLOP3.LUT UP0, UPT, UPT, UPT, UPT, 0x40, 0x4 ;  /* 0x000000000004789c */ /* 0x000fe40003f0e870 */
[----:B------:R-:W-:-:S02]  /*4000*/  UIADD3 UR33, UPT, UPT, UR4, 0x60, URZ ;  /* 0x0000006004217890 */ /* 0x000fc4000fffe0ff */
[----:B------:R-:W-:Y:S02]  /*4010*/  UIADD3 UR25, UPT, UPT, UR4, 0x68, URZ ;  /* 0x0000006804197890 */ /* 0x000fe4000fffe0ff */
[----:B------:R-:W-:Y:S01]  /*4020*/  UIADD3 UR17, UPT, UPT, UR4, 0x70, URZ ;  /* 0x0000007004117890 */ /* 0x000fe2000fffe0ff */
[----:B------:R-:W3:Y:S01]  /*4030*/  LDC R3, c[0x0][0xb0c] ;  /* 0x0002c300ff037b82 */ /* 0x000ee20000000800 */
[----:B------:R-:W-:-:S07]  /*4040*/  UPRMT UR5, UR37, 0x654, UR5 ;  /* 0x0000065425057896 */ /* 0x000fce0008000005 */
[----:B------:R-:W4:Y:S01]  /*4050*/  LDC R22, c[0x0][0xb20] ;  /* 0x0002c800ff167b82 */ /* 0x000f220000000800 */
[----:B-1----:R-:W-:-:S07]  /*4060*/  ISETP.NE.AND P1, PT, R0, 0x1, PT ;  /* 0x000000010000780c */ /* 0x002fce0003f25270 */
[----:B------:R-:W1:Y:S08]  /*4070*/  LDC.64 R34, c[0x0][0x348] ;  /* 0x0000d200ff227b82 */ /* 0x000e700000000a00 */
[----:B------:R-:W1:Y:S08]  /*4080*/  LDC.64 R14, c[0x0][0x888] ;  /* 0x00022200ff0e7b82 */ /* 0x000e700000000a00 */
[----:B------:R-:W1:Y:S08]  /*4090*/  LDC.64 R18, c[0x0][0xb10] ;  /* 0x0002c400ff127b82 */ /* 0x000e700000000a00 */
[----:B------:R-:W1:Y:S08]  /*40a0*/  LDC.64 R6, c[0x0][0xb18] ;  /* 0x0002c600ff067b82 */ /* 0x000e700000000a00 */
[----:B------:R-:W1:Y:S08]  /*40b0*/  LDC.64 R4, c[0x0][0xb28] ;  /* 0x0002ca00ff047b82 */ /* 0x000e700000000a00 */
[----:B------:R-:W1:Y:S08]  /*40c0*/  LDC.64 R16, c[0x0][0x890] ;  /* 0x00022400ff107b82 */ /* 0x000e700000000a00 */
[----:B--234-:R-:W1:Y:S02]  /*40d0*/  LDC R23, c[0x0][0x374] ;  /* 0x0000dd00ff177b82 */ /* 0x01ce640000000800 */
.L_x_87:
[C---:B------:R-:W-:Y:S02]  /*40e0*/  LEA R0, R32.reuse, UR4, 0x3 ;  /* 0x0000000420007c11 */ /* 0x040fe4000f8e18ff */
[----:B------:R-:W-:Y:S02]  /*40f0*/  SHF.L.U32 R2, R31, 0x1f, RZ ;  /* 0x0000001f1f027819 */ /* 0x000fe400000006ff */
[----:B------:R-:W-:Y:S02]  /*4100*/  LEA R24, R32, UR4, 0x4 ;  /* 0x0000000420187c11 */ /* 0x000fe4000f8e20ff */
[----:B--2---:R-:W2:Y:S02]  /*4110*/  SYNCS.PHASECHK.TRANS64.TRYWAIT P0, [R0+URZ+0xb0], R2 ;  /* 0x0000b002000075a7 */ /* 0x004ea400080011ff */
[----:B--2---:R-:W-:Y:S05]  /*4120*/  @!P0 BRA `(.L_x_77) ;  /* 0x0000005800188947 */ /* 0x004fea0003800000 */
.L_x_171:
[----:B------:R-:W-:Y:S01]  /*4130*/  ISETP.GE.AND P0, PT, R40, 0x1, PT ;  /* 0x000000012800780c */ /* 0x000fe20003f06270 */
[----:B------:R-:W3:Y:S01]  /*4140*/  LDS.128 R24, [R24+0x140] ;  /* 0x0001400018187984 */ /* 0x000ee20000000c00 */
[----:B--2---:R-:W-:Y:S01]  /*4150*/  VIADD R0, R0, 0xc0 ;  /* 0x000000c000007836 */ /* 0x004fe20000000000 */
[----:B------:R-:W-:Y:S01]  /*4160*/  @!PT LDS RZ, [RZ] ;  /* 0x00000000fffff984 */ /* 0x000fe20000000800 */
[----:B------:R-:W-:Y:S01]  /*4170*/  @!PT LDS RZ, [RZ] ;  /* 0x00000000fffff984 */ /* 0x000fe20000000800 */
[----:B------:R-:W-:Y:S01]  /*4180*/  @!PT LDS RZ, [RZ] ;  /* 0x00000000fffff984 */ /* 0x000fe20000000800 */
[----:B------:R-:W-:Y:S01]  /*4190*/  @!PT LDS RZ, [RZ] ;  /* 0x00000000fffff984 */ /* 0x000fe20000000800 */
[----:B------:R2:W-:Y:S06]  /*41a0*/  MEMBAR.ALL.CTA ;  /* 0x0000000000007992 */ /* 0x0005ec0000008000 */
[----:B--2---:R-:W2:Y:S01]  /*41b0*/  FENCE.VIEW.ASYNC.S ;  /* 0x00000000000073c6 */ /* 0x004ea20000000000 */
[----:B------:R-:W-:Y:S04]  /*41c0*/  PRMT R0, RZ, 0x654, R0 ;  /* 0x00000654ff007816 */ /* 0x000fe80000000000 */
[----:B--2---:R2:W-:Y:S01]  /*41d0*/  SYNCS.ARRIVE.TRANS64.RED.A1T0 RZ, [R0+URZ], RZ ;  /* 0x000000ff00ff79a7 */ /* 0x0045e200081004ff */
[----:B---3--:R-:W-:Y:S11]  /*41e0*/  LOP3.LUT P3, RZ, R26, 0x1, RZ, 0xc0, !PT ;  /* 0x000000011aff7812 */ /* 0x008ff6000786c0ff */
[----:B------:R-:W-:Y:S02]  /*41f0*/  @!UPT UIADD3 URZ, UPT, UPT, URZ, URZ, URZ ;  /* 0x000000fffffff290 */ /* 0x000fe4000fffe0ff */
[----:B------:R-:W-:Y:S02]  /*4200*/  @P3 MOV R11, R24 ;  /* 0x00000018000b3202 */ /* 0x000fe40000000f00 */
[----:B------:R-:W-:Y:S01]  /*4210*/  @P3 LOP3.LUT R10, R25, 0xffff, RZ, 0xc0, !PT ;  /* 0x0000ffff190a3812 */ /* 0x000fe200078ec0ff */
[----:B--2---:R-:W-:Y:S06]  /*4220*/  @!P0 BRA `(.L_x_78) ;  /* 0x0000000000a48947 */ /* 0x004fec0003800000 */
[-C--:B-1----:R-:W-:Y:S01]  /*4230*/  IMAD.HI.U32 R0, R23, R7.reuse, RZ ;  /* 0x0000000717007227 */ /* 0x082fe200078e00ff */
[----:B------:R-:W-:Y:S02]  /*4240*/  ISETP.NE.AND P0, PT, R6, 0x1, PT ;  /* 0x000000010600780c */ /* 0x000fe40003f05270 */
[----:B------:R-:W-:Y:S01]  /*4250*/  ISETP.NE.AND P2, PT, R40, 0x1, PT ;  /* 0x000000012800780c */ /* 0x000fe20003f45270 */
[----:B------:R-:W-:Y:S01]  /*4260*/  IMAD.HI.U32 R9, R28, R18, RZ ;  /* 0x000000121c097227 */ /* 0x000fe200078e00ff */
[----:B------:R-:W-:Y:S02]  /*4270*/  SHF.R.U32.HI R0, RZ, R22, R0 ;  /* 0x00000016ff007219 */ /* 0x000fe40000011600 */
[----:B------:R-:W-:Y:S01]  /*4280*/  ISETP.NE.AND P4, PT, R3, 0x1, PT ;  /* 0x000000010300780c */ /* 0x000fe20003f85270 */
[----:B------:R-:W-:Y:S01]  /*4290*/  IMAD.HI.U32 R13, R10, R7, RZ ;  /* 0x000000070a0d7227 */ /* 0x000fe200078e00ff */
[----:B------:R-:W-:Y:S02]  /*42a0*/  SHF.R.U32.HI R9, RZ, R19, R9 ;  /* 0x00000013ff097219 */ /* 0x000fe40000011609 */
[----:B------:R-:W-:Y:S01]  /*42b0*/  SEL R0, R23, R0, !P0 ;  /* 0x0000000017007207 */ /* 0x000fe20004000000 */
[----:B------:R-:W-:Y:S01]  /*42c0*/  IMAD.HI.U32 R12, R11, R18, RZ ;  /* 0x000000120b0c7227 */ /* 0x000fe200078e00ff */
[----:B------:R-:W-:Y:S03]  /*42d0*/  SEL R9, R28, R9, !P4 ;  /* 0x000000091c097207 */ /* 0x000fe60006000000 */
[-C--:B------:R-:W-:Y:S01]  /*42e0*/  IMAD.HI.U32 R8, R0, R4.reuse, RZ ;  /* 0x0000000400087227 */ /* 0x080fe200078e00ff */
[----:B------:R-:W-:Y:S03]  /*42f0*/  SHF.R.U32.HI R12, RZ, R19, R12 ;  /* 0x00000013ff0c7219 */ /* 0x000fe6000001160c */
[----:B------:R-:W-:Y:S01]  /*4300*/  IMAD.HI.U32 R2, R9, R4, RZ ;  /* 0x0000000409027227 */ /* 0x000fe200078e00ff */
[-C--:B------:R-:W-:Y:S02]  /*4310*/  @P2 SHF.R.U32.HI R0, RZ, R5.reuse, R8 ;  /* 0x00000005ff002219 */ /* 0x080fe40000011608 */
[----:B------:R-:W-:Y:S02]  /*4320*/  SHF.R.U32.HI R8, RZ, R22, R13 ;  /* 0x00000016ff087219 */ /* 0x000fe4000001160d */
[----:B------:R-:W-:Y:S01]  /*4330*/  @P2 SHF.R.U32.HI R9, RZ, R5, R2 ;  /* 0x00000005ff092219 */ /* 0x000fe20000011602 */
[----:B------:R-:W-:Y:S01]  /*4340*/  IMAD R0, R40, R0, RZ ;  /* 0x0000000028007224 */ /* 0x000fe200078e02ff */
[----:B------:R-:W-:Y:S02]  /*4350*/  SEL R8, R10, R8, !P0 ;  /* 0x000000080a087207 */ /* 0x000fe40004000000 */
[----:B------:R-:W-:Y:S01]  /*4360*/  SEL R2, R11, R12, !P4 ;  /* 0x0000000c0b027207 */ /* 0x000fe20006000000 */
[----:B------:R-:W-:Y:S01]  /*4370*/  IMAD R12, R40, R9, RZ ;  /* 0x00000009280c7224 */ /* 0x000fe200078e02ff */
[C---:B------:R-:W-:Y:S01]  /*4380*/  ISETP.GE.AND P0, PT, R8.reuse, R0, PT ;  /* 0x000000000800720c */ /* 0x040fe20003f06270 */
[----:B------:R-:W-:Y:S03]  /*4390*/  IMAD.HI.U32 R0, R8, R4, RZ ;  /* 0x0000000408007227 */ /* 0x000fe600078e00ff */
[----:B------:R-:W-:Y:S02]  /*43a0*/  ISETP.GE.OR P0, PT, R2, R12, P0 ;  /* 0x0000000c0200720c */ /* 0x000fe40000706670 */
[-C--:B------:R-:W-:Y:S04]  /*43b0*/  SHF.R.U32.HI R0, RZ, R5.reuse, R0 ;  /* 0x00000005ff007219 */ /* 0x080fe80000011600 */
[----:B------:R-:W-:Y:S05]  /*43c0*/  SEL R13, R8, R0, !P2 ;  /* 0x00000000080d7207 */ /* 0x000fea0005000000 */
[----:B------:R-:W-:Y:S02]  /*43d0*/  IMAD.MOV R12, RZ, RZ, -R13 ;  /* 0x000000ffff0c7224 */ /* 0x000fe400078e0a0d */
[----:B------:R-:W-:Y:S04]  /*43e0*/  @!P0 IMAD.HI.U32 R0, R2, R4, RZ ;  /* 0x0000000402008227 */ /* 0x000fe800078e00ff */
[----:B------:R-:W-:Y:S01]  /*43f0*/  IMAD R12, R40, R12, R8 ;  /* 0x0000000c280c7224 */ /* 0x000fe200078e0208 */
[----:B------:R-:W-:Y:S04]  /*4400*/  @!P0 SHF.R.U32.HI R0, RZ, R5, R0 ;  /* 0x00000005ff008219 */ /* 0x000fe80000011600 */
[----:B------:R-:W-:Y:S04]  /*4410*/  @!P0 SEL R0, R2, R0, !P2 ;  /* 0x0000000002008207 */ /* 0x000fe80005000000 */
[----:B------:R-:W-:Y:S01]  /*4420*/  @!P0 IADD3 R13, PT, PT, R13, -R0, RZ ;  /* 0x800000000d0d8210 */ /* 0x000fe20007ffe0ff */
[----:B------:R-:W-:Y:S01]  /*4430*/  @!P0 IMAD R0, R9, R12, R0 ;  /* 0x0000000c09008224 */ /* 0x000fe200078e0200 */
[----:B------:R-:W-:Y:S01]  /*4440*/  IADD3 R9, PT, PT, -R8, RZ, RZ ;  /* 0x000000ff08097210 */ /* 0x000fe20007ffe1ff */
[--C-:B------:R-:W-:Y:S02]  /*4450*/  IMAD.MOV R12, RZ, RZ, -R2.reuse ;  /* 0x000000ffff0c7224 */ /* 0x100fe400078e0a02 */
[----:B------:R-:W-:Y:S02]  /*4460*/  @!P0 IMAD R8, R13, R40, R2 ;  /* 0x000000280d088224 */ /* 0x000fe400078e0202 */
[----:B------:R-:W-:Y:S02]  /*4470*/  @!P0 IMAD.MOV.U32 R2, RZ, RZ, R0 ;  /* 0x000000ffff028224 */ /* 0x000fe400078e0000 */
[----:B------:R-:W-:Y:S02]  /*4480*/  IMAD R11, R3, R12, R11 ;  /* 0x0000000c030b7224 */ /* 0x000fe400078e020b */
[----:B------:R-:W-:Y:S02]  /*4490*/  IMAD R10, R6, R9, R10 ;  /* 0x00000009060a7224 */ /* 0x000fe400078e020a */
[----:B------:R-:W-:Y:S02]  /*44a0*/  IMAD R11, R2, R3, R11 ;  /* 0x00000003020b7224 */ /* 0x000fe400078e020b */
[----:B------:R-:W-:Y:S02]  /*44b0*/  IMAD R10, R8, R6, R10 ;  /* 0x00000006080a7224 */ /* 0x000fe400078e020a */
.L_x_78:
[----:B------:R-:W-:Y:S05]  /*44c0*/  BRA.U UP0, `(.L_x_79) ;  /* 0x0000000100107547 */ /* 0x000fea000b800000 */
[----:B------:R-:W-:Y:S04]  /*44d0*/  MOV R2, UR7 ;  /* 0x0000000700027c02 */ /* 0x000fe80008000f00 */
[----:B------:R-:W-:Y:S04]  /*44e0*/  SHF.L.U32 R2, R2, 0x1f, RZ ;  /* 0x0000001f02027819 */ /* 0x000fe800000006ff */
[----:B------:R-:W2:Y:S02]  /*44f0*/  SYNCS.PHASECHK.TRANS64.TRYWAIT P0, [UR4+0xa8], R2 ;  /* 0x0000a802ff0075a7 */ /* 0x000ea40008001104 */
[----:B--2---:R-:W-:Y:S05]  /*4500*/  @!P0 BRA `(.L_x_80) ;  /* 0x0000005400348947 */ /* 0x004fea0003800000 */
.L_x_79:
[----:B-1----:R-:W-:Y:S02]  /*4510*/  ISETP.NE.U32.AND P0, PT, R16, RZ, PT ;  /* 0x000000ff1000720c */ /* 0x002fe40003f05070 */
[----:B------:R-:W-:Y:S02]  /*4520*/  R2UR UR35, R21 ;  /* 0x00000000152372ca */ /* 0x000fe400000e0000 */
[----:B------:R-:W-:Y:S02]  /*4530*/  R2UR UR34, R20 ;  /* 0x00000000142272ca */ /* 0x000fe400000e0000 */
[----:B------:R-:W-:Y:S02]  /*4540*/  ISETP.NE.AND.EX P0, PT, R17, RZ, PT, P0 ;  /* 0x000000ff1100720c */ /* 0x000fe40003f05300 */
[----:B------:R-:W-:Y:S02]  /*4550*/  ISETP.NE.U32.AND P2, PT, R16, RZ, PT ;  /* 0x000000ff1000720c */ /* 0x000fe40003f45070 */
[----:B------:R-:W-:Y:S02]  /*4560*/  SHF.L.U32 R20, R33, 0x1f, RZ ;  /* 0x0000001f21147819 */ /* 0x000fe400000006ff */
[----:B------:R-:W-:Y:S03]  /*4570*/  ISETP.NE.AND.EX P2, PT, R17, RZ, PT, P2 ;  /* 0x000000ff1100720c */ /* 0x000fe60003f45320 */
[----:B------:R-:W-:Y:S02]  /*4580*/  USHF.L.U32 UR35, UR35, 0x7, URZ ;  /* 0x0000000723237899 */ /* 0x000fe400080006ff */
[----:B------:R-:W-:Y:S02]  /*4590*/  USHF.L.U32 UR34, UR34, 0x7, URZ ;  /* 0x0000000722227899 */ /* 0x000fe400080006ff */
[----:B------:R-:W-:Y:S10]  /*45a0*/  @!P0 BRA `(.L_x_81) ;  /* 0x00000000002c8947 */ /* 0x000ff40003800000 */
[----:B------:R-:W-:Y:S01]  /*45b0*/  ISETP.NE.U32.AND P0, PT, R14, RZ, PT ;  /* 0x000000ff0e00720c */ /* 0x000fe20003f05070 */
[----:B------:R-:W-:Y:S03]  /*45c0*/  IMAD.MOV.U32 R88, RZ, RZ, 0x1 ;  /* 0x00000001ff587424 */ /* 0x000fe600078e00ff */
[----:B------:R-:W-:Y:S11]  /*45d0*/  ISETP.NE.AND.EX P0, PT, R15, RZ, PT, P0 ;  /* 0x000000ff0f00720c */ /* 0x000ff60003f05300 */
[----:B------:R-:W-:Y:S02]  /*45e0*/  @!UPT UIADD3 URZ, UPT, UPT, URZ, URZ, URZ ;  /* 0x000000fffffff290 */ /* 0x000fe4000fffe0ff */
[----:B------:R-:W1:Y:S01]  /*45f0*/  @P0 LDC.64 R8, c[0x0][0x888] ;  /* 0x00022200ff080b82 */ /* 0x000e620000000a00 */
[----:B--2---:R-:W-:Y:S04]  /*4600*/  @P0 IMAD R0, R16, UR36, RZ ;  /* 0x0000002410000c24 */ /* 0x004fe8000f8e02ff */
[----:B-1----:R-:W-:Y:S04]  /*4610*/  @P0 IMAD.WIDE R8, R0, 0x4, R8 ;  /* 0x0000000400080825 */ /* 0x002fe800078e0208 */
[----:B------:R-:W-:Y:S01]  /*4620*/  HFMA2 R0, -RZ, RZ, 0, 5.9604644775390625e-08 ;  /* 0x00000001ff007431 */ /* 0x000fe200000001ff */
[----:B-----5:R1:W5:Y:S04]  /*4630*/  @P0 LDG.E R49, desc[UR46][R8.64] ;  /* 0x0000002e08310981 */ /* 0x020368000c1e1900 */
[----:B------:R-:W-:Y:S01]  /*4640*/  @!P0 PRMT R88, R0, 0x7610, R88 ;  /* 0x0000761000588816 */ /* 0x000fe20000000058 */
[----:B-1----:R-:W3:Y:S06]  /*4650*/  @!P0 LDC R49, c[0x0][0x880] ;  /* 0x00022000ff318b82 */ /* 0x002eec0000000800 */
.L_x_81:
[----:B---3-5:R-:W-:Y:S01]  /*4660*/  @!P2 FSETP.EQ.AND P0, PT, R49, RZ, PT ;  /* 0x000000ff3100a20b */ /* 0x028fe20003f02000 */
[----:B------:R-:W-:Y:S01]  /*4670*/  @!UPT UIADD3 URZ, UPT, UPT, URZ, URZ, URZ ;  /* 0x000000fffffff290 */ /* 0x000fe2000fffe0ff */
[----:B------:R-:W-:Y:S11]  /*4680*/  @!P2 BRA `(.L_x_82) ;  /* 0x000000000018a947 */ /* 0x000ff60003800000 */
[----:B------:R-:W-:Y:S02]  /*4690*/  LOP3.LUT P2, RZ, R88, 0xff, RZ, 0xc0, !PT ;  /* 0x000000ff58ff7812 */ /* 0x000fe4000784c0ff */
[----:B------:R-:W-:Y:S04]  /*46a0*/  ISETP.NE.U32.AND P0, PT, R14, RZ, PT ;  /* 0x000000ff0e00720c */ /* 0x000fe80003f05070 */
[----:B------:R-:W-:Y:S04]  /*46b0*/  ISETP.NE.AND.EX P0, PT, R15, RZ, PT, P0 ;  /* 0x000000ff0f00720c */ /* 0x000fe80003f05300 */
[----:B------:R-:W-:Y:S03]  /*46c0*/  PLOP3.LUT P0, PT, P0, PT, PT, 0x8, 0x80 ;  /* 0x000000000080781c */ /* 0x000fe6000070e170 */
[----:B------:R-:W-:Y:S11]  /*46d0*/  @P2 FSETP.EQ.AND P0, PT, R49, RZ, PT ;  /* 0x000000ff3100220b */ /* 0x000ff60003f02000 */
[----:B------:R-:W-:Y:S02]  /*46e0*/  @!UPT UIADD3 URZ, UPT, UPT, URZ, URZ, URZ ;  /* 0x000000fffffff290 */ /* 0x000fe4000fffe0ff */
.L_x_82:
[----:B------:R-:W1:Y:S01]  /*46f0*/  SYNCS.PHASECHK.TRANS64.TRYWAIT P2, [UR4+0x80], R20 ;  /* 0x00008014ff0075a7 */ /* 0x000e620008041104 */
[----:B------:R-:W-:Y:S04]  /*4700*/  ELECT P4, URZ, PT ;  /* 0x0000000000ff782f */ /* 0x000fe80003880000 */
[----:B------:R-:W-:Y:S11]  /*4710*/  PLOP3.LUT P4, PT, P0, P4, PT, 0xf2, 0x2f ;  /* 0x00000000002f781c */ /* 0x000ff60000789e72 */
[----:B------:R-:W-:Y:S02]  /*4720*/  @!UPT UIADD3 URZ, UPT, UPT, URZ, URZ, URZ ;  /* 0x000000fffffff290 */ /* 0x000fe4000fffe0ff */
[----:B------:R-:W-:Y:S05]  /*4730*/  @!P4 IADD3 R8, P0, PT, R34, 0x580, RZ ;  /* 0x000005802208c810 */ /* 0x000fea0007f1e0ff */
[----:B--2---:R-:W-:Y:S01]  /*4740*/  @!P4 IMAD.X R2, RZ, RZ, R35, P0 ;  /* 0x000000ffff02c224 */ /* 0x004fe200000e0623 */
[----:B-1----:R-:W-:Y:S07]  /*4750*/  @!P2 BRA `(.L_x_83) ;  /* 0x0000005000b8a947 */ /* 0x002fee0003800000 */
.L_x_174:
[----:B------:R-:W-:Y:S01]  /*4760*/  @!P4 R2UR UR8, R8 ;  /* 0x000000000808c2ca */ /* 0x000fe200000e0000 */
[----:B------:R-:W-:Y:S01]  /*4770*/  VOTEU.ALL UP0, P4 ;  /* 0x0000000000ff7886 */ /* 0x000fe20002000000 */
[----:B------:R-:W-:Y:S01]  /*4780*/  @!P4 R2UR UR6, R2 ;  /* 0x000000000206c2ca */ /* 0x000fe200000e0000 */
[----:B-1----:R-:W-:Y:S01]  /*4790*/  @!P4 IMAD.MOV.U32 R0, RZ, RZ, 0x2000 ;  /* 0x00002000ff00c424 */ /* 0x002fe200078e00ff */
[----:B------:R-:W-:Y:S02]  /*47a0*/  UMOV UR9, 0x10000000 ;  /* 0x1000000000097882 */ /* 0x000fe40000000000 */
[----:B------:R-:W-:Y:S01]  /*47b0*/  @!UP0 UIADD3 UR32, UPT, UPT, UR4, 0x200, URZ ;  /* 0x0000020004208890 */ /* 0x000fe2000fffe0ff */
[----:B------:R-:W-:Y:S06]  /*47c0*/  VOTEU.ALL UP0, P4 ;  /* 0x0000000000ff7886 */ /* 0x000fec0002000000 */
[----:B------:R-:W-:Y:S01]  /*47d0*/  IMAD.U32 R8, RZ, RZ, UR8 ;  /* 0x00000008ff087e24 */ /* 0x000fe2000f8e00ff */
[----:B------:R-:W-:Y:S01]  /*47e0*/  UMOV UR8, 0x0 ;  /* 0x0000000000087882 */ /* 0x000fe20000000000 */
[----:B------:R-:W-:Y:S01]  /*47f0*/  IMAD.U32 R9, RZ, RZ, UR6 ;  /* 0x00000006ff097e24 */ /* 0x000fe2000f8e00ff */
[----:B------:R-:W-:Y:S02]  /*4800*/  UPRMT UR6, UR37, 0x654, UR33 ;  /* 0x0000065425067896 */ /* 0x000fe40008000021 */
[----:B------:R-:W-:Y:S02]  /*4810*/  @!P4 R2UR UR10, R8 ;  /* 0x00000000080ac2ca */ /* 0x000fe400000e0000 */
[----:B------:R-:W-:Y:S02]  /*4820*/  @!P4 R2UR UR11, R9 ;  /* 0x00000000090bc2ca */ /* 0x000fe400000e0000 */
[----:B------:R-:W-:Y:S05]  /*4830*/  @!P4 IADD3 R8, P0, PT, R34, 0x580, RZ ;  /* 0x000005802208c810 */ /* 0x000fea0007f1e0ff */
[----:B------:R-:W-:Y:S06]  /*4840*/  @!P4 IMAD.X R2, RZ, RZ, R35, P0 ;  /* 0x000000ffff02c224 */ /* 0x000fec00000e0623 */
[----:B------:R1:W-:Y:S01]  /*4850*/  @!UP0 UTMALDG.3D [UR32], [UR10], desc[UR8] ;  /* 0x000008200a0085b4 */ /* 0x0003e20008011000 */
[----:B------:R1:W-:Y:S01]  /*4860*/  @!P4 SYNCS.ARRIVE.TRANS64.RED.A0TR RZ, [UR4+0x60], R0 ;  /* 0x00006000ffffc9a7 */ /* 0x0003e20008300404 */
[----:B------:R-:W-:Y:S01]  /*4870*/  SYNCS.ARRIVE.TRANS64.RED.A1T0 RZ, [UR6], RZ ;  /* 0x000000ffffff79a7 */ /* 0x000fe20008100406 */
[----:B------:R-:W2:Y:S02]  /*4880*/  SYNCS.PHASECHK.TRANS64.TRYWAIT P2, [UR4+0x88], R20 ;  /* 0x00008814ff0075a7 */ /* 0x000ea40008041104 */
[----:B-12---:R-:W-:Y:S05]  /*4890*/  @!P2 BRA `(.L_x_84) ;  /* 0x000000500080a947 */ /* 0x006fea0003800000 */
.L_x_176:
[----:B------:R-:W-:Y:S01]  /*48a0*/  @!P4 R2UR UR8, R8 ;  /* 0x000000000808c2ca */ /* 0x000fe200000e0000 */
[----:B------:R-:W-:Y:S01]  /*48b0*/  VOTEU.ALL UP0, P4 ;  /* 0x0000000000ff7886 */ /* 0x000fe20002000000 */
[----:B------:R-:W-:Y:S01]  /*48c0*/  @!P4 R2UR UR6, R2 ;  /* 0x000000000206c2ca */ /* 0x000fe200000e0000 */
[----:B-1----:R-:W-:Y:S01]  /*48d0*/  @!P4 IMAD.MOV.U32 R0, RZ, RZ, 0x2000 ;  /* 0x00002000ff00c424 */ /* 0x002fe200078e00ff */
[----:B------:R-:W-:Y:S01]  /*48e0*/  UMOV UR9, 0x10000000 ;  /* 0x1000000000097882 */ /* 0x000fe20000000000 */
[----:B------:R-:W-:Y:S01]  /*48f0*/  UMOV UR27, UR35 ;  /* 0x00000023001b7c82 */ /* 0x000fe20008000000 */
[----:B------:R-:W-:Y:S02]  /*4900*/  @!UP0 UIADD3 UR26, UPT, UPT, UR34, 0x20, URZ ;  /* 0x00000020221a8890 */ /* 0x000fe4000fffe0ff */
[----:B------:R-:W-:Y:S01]  /*4910*/  @!UP0 UIADD3 UR24, UPT, UPT, UR4, 0x2200, URZ ;  /* 0x0000220004188890 */ /* 0x000fe2000fffe0ff */
[----:B------:R-:W-:Y:S01]  /*4920*/  VOTEU.ALL UP0, P4 ;  /* 0x0000000000ff7886 */ /* 0x000fe20002000000 */
[----:B------:R-:W-:Y:S03]  /*4930*/  UMOV UR28, UR36 ;  /* 0x00000024001c7c82 */ /* 0x000fe60008000000 */
        /* <DEDUP_REMOVED lines=13> */
.L_x_178:
[----:B------:R-:W2:Y:S01]  /*4a10*/  LDC.64 R12, c[0x0][0xb18] ;  /* 0x0002c600ff0c7b82 */ /* 0x000ea20000000a00 */
[----:B------:R-:W-:Y:S01]  /*4a20*/  @!P4 R2UR UR6, R2 ;  /* 0x000000000206c2ca */ /* 0x000fe200000e0000 */
[----:B------:R-:W-:Y:S01]  /*4a30*/  VOTEU.ALL UP0, P4 ;  /* 0x0000000000ff7886 */ /* 0x000fe20002000000 */
[----:B------:R-:W-:Y:S01]  /*4a40*/  @!P4 R2UR UR8, R8 ;  /* 0x000000000808c2ca */ /* 0x000fe200000e0000 */
[----:B-1----:R-:W-:Y:S01]  /*4a50*/  @!P4 IMAD.MOV.U32 R0, RZ, RZ, 0x2000 ;  /* 0x00002000ff00c424 */ /* 0x002fe200078e00ff */
[----:B------:R-:W-:Y:S03]  /*4a60*/  UMOV UR9, 0x10000000 ;  /* 0x1000000000097882 */ /* 0x000fe60000000000 */
[----:B------:R-:W1:Y:S01]  /*4a70*/  @!P1 LDC R2, c[0x0][0xb0c] ;  /* 0x0002c300ff029b82 */ /* 0x000e620000000800 */
[----:B------:R-:W-:Y:S01]  /*4a80*/  @!UP0 UIADD3 UR18, UPT, UPT, UR34, 0x40, URZ ;  /* 0x0000004022128890 */ /* 0x000fe2000fffe0ff */
[----:B------:R-:W-:Y:S01]  /*4a90*/  @P3 SHF.R.U32.HI R30, RZ, 0x10, R25 ;  /* 0x00000010ff1e3819 */ /* 0x000fe20000011619 */
[----:B------:R-:W-:Y:S01]  /*4aa0*/  @!UP0 UIADD3 UR16, UPT, UPT, UR4, 0x4200, URZ ;  /* 0x0000420004108890 */ /* 0x000fe2000fffe0ff */
[----:B------:R-:W-:Y:S01]  /*4ab0*/  VIADD R32, R32, 0x1 ;  /* 0x0000000120207836 */ /* 0x000fe20000000000 */
[----:B------:R-:W-:Y:S01]  /*4ac0*/  VOTEU.ALL UP0, P4 ;  /* 0x0000000000ff7886 */ /* 0x000fe20002000000 */
[----:B------:R-:W-:Y:S01]  /*4ad0*/  UMOV UR19, UR35 ;  /* 0x0000002300137c82 */ /* 0x000fe20008000000 */
[----:B------:R-:W-:Y:S01]  /*4ae0*/  UMOV UR20, UR36 ;  /* 0x0000002400147c82 */ /* 0x000fe20008000000 */
[----:B------:R-:W-:Y:S01]  /*4af0*/  IMAD.U32 R9, RZ, RZ, UR6 ;  /* 0x00000006ff097e24 */ /* 0x000fe2000f8e00ff */
[----:B------:R-:W-:Y:S01]  /*4b00*/  UPRMT UR6, UR37, 0x654, UR17 ;  /* 0x0000065425067896 */ /* 0x000fe20008000011 */
[----:B------:R-:W-:Y:S01]  /*4b10*/  IMAD.U32 R8, RZ, RZ, UR8 ;  /* 0x00000008ff087e24 */ /* 0x000fe2000f8e00ff */
[----:B------:R-:W-:Y:S02]  /*4b20*/  UMOV UR8, 0x0 ;  /* 0x0000000000087882 */ /* 0x000fe40000000000 */
[----:B------:R-:W-:Y:S02]  /*4b30*/  @!P4 R2UR UR11, R9 ;  /* 0x00000000090bc2ca */ /* 0x000fe400000e0000 */
[----:B------:R-:W-:Y:S02]  /*4b40*/  @!P4 R2UR UR10, R8 ;  /* 0x00000000080ac2ca */ /* 0x000fe400000e0000 */
[----:B------:R-:W3:Y:S11]  /*4b50*/  LDC.64 R8, c[0x0][0xb10] ;  /* 0x0002c400ff087b82 */ /* 0x000ef60000000a00 */
[----:B------:R4:W-:Y:S01]  /*4b60*/  @!UP0 UTMALDG.3D [UR16], [UR10], desc[UR8] ;  /* 0x000008100a0085b4 */ /* 0x0009e20008011000 */
[----:B------:R5:W-:Y:S01]  /*4b70*/  @!P4 SYNCS.ARRIVE.TRANS64.RED.A0TR RZ, [UR4+0x70], R0 ;  /* 0x00007000ffffc9a7 */ /* 0x000be20008300404 */
[C---:B---3--:R-:W-:Y:S01]  /*4b80*/  @!P1 IMAD.HI.U32 R8, R11.reuse, R8, RZ ;  /* 0x000000080b089227 */ /* 0x048fe200078e00ff */
[----:B--2---:R-:W-:Y:S02]  /*4b90*/  @!P1 ISETP.NE.AND P0, PT, R12, 0x1, PT ;  /* 0x000000010c00980c */ /* 0x004fe40003f05270 */
[----:B-1----:R-:W-:Y:S01]  /*4ba0*/  @!P1 ISETP.NE.AND P2, PT, R2, 0x1, PT ;  /* 0x000000010200980c */ /* 0x002fe20003f45270 */
[----:B------:R-:W-:Y:S01]  /*4bb0*/  SYNCS.ARRIVE.TRANS64.RED.A1T0 RZ, [UR6], RZ ;  /* 0x000000ffffff79a7 */ /* 0x000fe20008100406 */
[C---:B------:R-:W-:Y:S01]  /*4bc0*/  @!P1 IMAD.HI.U32 R13, R10.reuse, R13, RZ ;  /* 0x0000000d0a0d9227 */ /* 0x040fe200078e00ff */
[----:B------:R-:W-:Y:S04]  /*4bd0*/  @!P1 SHF.R.U32.HI R8, RZ, R9, R8 ;  /* 0x00000009ff089219 */ /* 0x000fe80000011608 */
[----:B------:R-:W-:Y:S01]  /*4be0*/  @!P1 SEL R8, R11, R8, !P2 ;  /* 0x000000080b089207 */ /* 0x000fe20005000000 */
[----:B------:R-:W1:Y:S01]  /*4bf0*/  SYNCS.PHASECHK.TRANS64.TRYWAIT P5, [UR4+0x98], R20 ;  /* 0x00009814ff0075a7 */ /* 0x000e6200080a1104 */
[----:B-----5:R-:W2:Y:S02]  /*4c00*/  @!P1 LDC R0, c[0x0][0xb20] ;  /* 0x0002c800ff009b82 */ /* 0x020ea40000000800 */
[----:B--2---:R-:W-:Y:S04]  /*4c10*/  @!P1 SHF.R.U32.HI R0, RZ, R0, R13 ;  /* 0x00000000ff009219 */ /* 0x004fe8000001160d */
[----:B------:R-:W-:Y:S05]  /*4c20*/  @!P1 SEL R9, R10, R0, !P0 ;  /* 0x000000000a099207 */ /* 0x000fea0004000000 */
[----:B------:R-:W-:Y:S02]  /*4c30*/  @!P1 IMAD.IADD R0, R9, 0x1, -R8 ;  /* 0x0000000109009824 */ /* 0x000fe400078e0a08 */
[----:B------:R-:W-:Y:S02]  /*4c40*/  @!P1 IMAD.IADD R8, R8, 0x1, -R9 ;  /* 0x0000000108089824 */ /* 0x000fe400078e0a09 */
[----:B------:R-:W-:Y:S02]  /*4c50*/  @!P1 IMAD R11, R0, R2, R11 ;  /* 0x00000002000b9224 */ /* 0x000fe400078e020b */
[----:B------:R-:W-:Y:S01]  /*4c60*/  @!P1 IMAD R10, R8, R12, R10 ;  /* 0x0000000c080a9224 */ /* 0x000fe200078e020a */
[----:B-1--4-:R-:W-:Y:S06]  /*4c70*/  @!P5 BRA `(.L_x_86) ;  /* 0x0000004c00b8d947 */ /* 0x012fec0003800000 */
.L_x_180:
[----:B------:R-:W-:Y:S01]  /*4c80*/  @!P4 IADD3 R2, P0, PT, R34, 0x580, RZ ;  /* 0x000005802202c810 */ /* 0x000fe20007f1e0ff */
[----:B------:R-:W-:Y:S01]  /*4c90*/  VOTEU.ALL UP0, P4 ;  /* 0x0000000000ff7886 */ /* 0x000fe20002000000 */
[----:B------:R-:W-:Y:S01]  /*4ca0*/  UMOV UR18, 0x0 ;  /* 0x0000000000127882 */ /* 0x000fe20000000000 */
[----:B------:R-:W-:Y:S01]  /*4cb0*/  UMOV UR19, 0x10000000 ;  /* 0x1000000000137882 */ /* 0x000fe20000000000 */
[----:B------:R-:W-:Y:S01]  /*4cc0*/  @!P4 R2UR UR8, R2 ;  /* 0x000000000208c2ca */ /* 0x000fe200000e0000 */
[----:B-1----:R-:W-:Y:S01]  /*4cd0*/  @!P4 IMAD.X R0, RZ, RZ, R35, P0 ;  /* 0x000000ffff00c224 */ /* 0x002fe200000e0623 */
[----:B------:R-:W-:Y:S01]  /*4ce0*/  @!UP0 UIADD3 UR10, UPT, UPT, UR34, 0x60, URZ ;  /* 0x00000060220a8890 */ /* 0x000fe2000fffe0ff */
[----:B------:R-:W-:Y:S01]  /*4cf0*/  ISETP.NE.AND P0, PT, R32, 0x2, PT ;  /* 0x000000022000780c */ /* 0x000fe20003f05270 */
[----:B------:R-:W-:Y:S01]  /*4d00*/  @!UP0 UIADD3 UR9, UPT, UPT, UR4, 0x78, URZ ;  /* 0x0000007804098890 */ /* 0x000fe2000fffe0ff */
[----:B------:R-:W-:Y:S01]  /*4d10*/  LOP3.LUT R33, R33, 0x1, RZ, 0x3c, !PT ;  /* 0x0000000121217812 */ /* 0x000fe200078e3cff */
[----:B------:R-:W-:Y:S01]  /*4d20*/  UMOV UR11, UR35 ;  /* 0x00000023000b7c82 */ /* 0x000fe20008000000 */
[----:B------:R-:W-:Y:S01]  /*4d30*/  @!P4 R2UR UR6, R0 ;  /* 0x000000000006c2ca */ /* 0x000fe200000e0000 */
[----:B------:R-:W-:Y:S01]  /*4d40*/  UMOV UR12, UR36 ;  /* 0x00000024000c7c82 */ /* 0x000fe20008000000 */
[----:B------:R-:W-:Y:S01]  /*4d50*/  @P3 R2UR UR36, R30 ;  /* 0x000000001e2432ca */ /* 0x000fe200000e0000 */
[----:B------:R-:W-:Y:S01]  /*4d60*/  IMAD.IADD R20, R10, 0x1, R86 ;  /* 0x000000010a147824 */ /* 0x000fe200078e0256 */
[----:B------:R-:W-:Y:S01]  /*4d70*/  SEL R0, RZ, 0x1, P0 ;  /* 0x00000001ff007807 */ /* 0x000fe20000000000 */
[----:B------:R-:W-:Y:S01]  /*4d80*/  IMAD.IADD R21, R11, 0x1, R87 ;  /* 0x000000010b157824 */ /* 0x000fe200078e0257 */
[----:B------:R-:W-:Y:S01]  /*4d90*/  SEL R32, R32, RZ, P0 ;  /* 0x000000ff20207207 */ /* 0x000fe20000000000 */
[----:B------:R-:W-:Y:S01]  /*4da0*/  IMAD.U32 R8, RZ, RZ, UR8 ;  /* 0x00000008ff087e24 */ /* 0x000fe2000f8e00ff */
[----:B------:R-:W-:Y:S01]  /*4db0*/  @!UP0 UIADD3 UR8, UPT, UPT, UR4, 0x6200, URZ ;  /* 0x0000620004088890 */ /* 0x000fe2000fffe0ff */
[----:B------:R-:W-:Y:S01]  /*4dc0*/  LOP3.LUT R31, R31, R0, RZ, 0x3c, !PT ;  /* 0x000000001f1f7212 */ /* 0x000fe200078e3cff */
[----:B------:R-:W-:Y:S02]  /*4dd0*/  VOTEU.ALL UP0, P4 ;  /* 0x0000000000ff7886 */ /* 0x000fe40002000000 */
[----:B------:R-:W-:Y:S01]  /*4de0*/  @!P4 R2UR UR14, R8 ;  /* 0x00000000080ec2ca */ /* 0x000fe200000e0000 */
[----:B------:R-:W-:Y:S05]  /*4df0*/  IMAD.U32 R9, RZ, RZ, UR6 ;  /* 0x00000006ff097e24 */ /* 0x000fea000f8e00ff */
[----:B------:R-:W-:Y:S11]  /*4e00*/  @!P4 R2UR UR15, R9 ;  /* 0x00000000090fc2ca */ /* 0x000ff600000e0000 */
[----:B------:R-:W-:Y:S02]  /*4e10*/  @!UPT UIADD3 URZ, UPT, UPT, URZ, URZ, URZ ;  /* 0x000000fffffff290 */ /* 0x000fe4000fffe0ff */
[----:B------:R2:W-:Y:S01]  /*4e20*/  @!UP0 UTMALDG.3D [UR8], [UR14], desc[UR18] ;  /* 0x000012080e0085b4 */ /* 0x0005e20008011000 */
[----:B------:R2:W-:Y:S01]  /*4e30*/  @!P4 SYNCS.ARRIVE.TRANS64.RED.A0TR RZ, [UR4+0x78], R29 ;  /* 0x0000781dffffc9a7 */ /* 0x0005e20008300404 */
[----:B------:R-:W-:Y:S01]  /*4e40*/  UPLOP3.LUT UP0, UPT, UPT, UPT, UPT, 0x80, 0x8 ;  /* 0x000000000008789c */ /* 0x000fe20003f0f070 */
[----:B------:R-:W-:Y:S01]  /*4e50*/  SYNCS.ARRIVE.TRANS64.RED.A1T0 RZ, [UR5], RZ ;  /* 0x000000ffffff79a7 */ /* 0x000fe20008100405 */
[----:B------:R-:W-:Y:S09]  /*4e60*/  @P3 BRA `(.L_x_87) ;  /* 0xfffffff0009c3947 */ /* 0x000ff2000383ffff */
[----:B------:R-:W-:-:S04]  /*4e70*/  SHF.L.U32 R2, R33, 0x1f, RZ ;  /* 0x0000001f21027819 */ /* 0x000fc800000006ff */
[----:B------:R-:W1:Y:S02]  /*4e80*/  SYNCS.PHASECHK.TRANS64.TRYWAIT P0, [UR4+0x80], R2 ;  /* 0x00008002ff0075a7 */ /* 0x000e640008001104 */
[----:B-1----:R-:W-:Y:S05]  /*4e90*/  @!P0 BRA `(.L_x_88) ;  /* 0x0000004c00488947 */ /* 0x002fea0003800000 */
.L_x_182:
[----:B------:R-:W3:Y:S02]  /*4ea0*/  SYNCS.PHASECHK.TRANS64.TRYWAIT P0, [UR4+0x88], R2 ;  /* 0x00008802ff0075a7 */ /* 0x000ee40008001104 */
[----:B---3--:R-:W-:Y:S05]  /*4eb0*/  @!P0 BRA `(.L_x_89) ;  /* 0x0000004c00588947 */ /* 0x008fea0003800000 */
.L_x_184:
[----:B------:R-:W3:Y:S02]  /*4ec0*/  SYNCS.PHASECHK.TRANS64.TRYWAIT P0, [UR4+0x90], R2 ;  /* 0x00009002ff0075a7 */ /* 0x000ee40008001104 */
[----:B---3--:R-:W-:Y:S05]  /*4ed0*/  @!P0 BRA `(.L_x_90) ;  /* 0x0000004c00688947 */ /* 0x008fea0003800000 */
.L_x_186:
[----:B-1----:R-:W-:-:S07]  /*4ee0*/  MOV R0, UR4 ;  /* 0x0000000400007c02 */ /* 0x002fce0008000f00 */
.L_x_91:
[----:B-1----:R-:W-:-:S04]  /*4ef0*/  SHF.L.U32 R2, R33, 0x1f, RZ ;  /* 0x0000001f21027819 */ /* 0x002fc800000006ff */
[----:B------:R1:W3:Y:S03]  /*4f00*/  SYNCS.PHASECHK.TRANS64.TRYWAIT P0, [R0+URZ+0x98], R2 ;  /* 0x00009802000075a7 */ /* 0x0002e600080011ff */
[----:B---3--:R-:W-:Y:S05]  /*4f10*/  @!P0 NANOSLEEP.SYNCS 0x989680 ;  /* 0x009896800000895d */ /* 0x008fea0003900000 */
[----:B------:R-:W3:Y:S02]  /*4f20*/  @!P0 SYNCS.PHASECHK.TRANS64 P0, [R0+URZ+0x98], R2 ;  /* 0x00009802000085a7 */ /* 0x000ee400080010ff */
[----:B--23--:R-:W-:Y:S05]  /*4f30*/  @P0 EXIT ;  /* 0x000000000000094d */ /* 0x00cfea0003800000 */
[----:B------:R-:W-:Y:S05]  /*4f40*/  BRA `(.L_x_91) ;  /* 0xfffffffc00e87947 */ /* 0x000fea000383ffff */
.L_x_76:
[----:B------:R-:W-:-:S06]  /*4f50*/  UISETP.GE.AND UP0, UPT, UR5, 0x4, UPT ;  /* 0x000000040500788c */ /* 0x000fcc000bf06270 */
[----:B------:R-:W-:-:S13]  /*4f60*/  PLOP3.LUT P0, PT, PT, PT, UP0, 0x80, 0x8 ;  /* 0x000000000008781c */ /* 0x000fda0003f0f008 */
[----:B------:R-:W-:Y:S05]  /*4f70*/  @!P0 EXIT ;  /* 0x000000000000894d */ /* 0x000fea0003800000 */
[----:B------:R-:W-:Y:S01]  /*4f80*/  BAR.SYNC.DEFER_BLOCKING 0x6, 0xa0 ;  /* 0x0182800000007b1d */ /* 0x000fe20000010000 */
[C---:B------:R-:W-:Y:S01]  /*4f90*/  IMAD.SHL.U32 R2, R101.reuse, 0x20, RZ ;  /* 0x0000002065027824 */ /* 0x040fe200078e00ff */
[C---:B------:R-:W-:Y:S01]  /*4fa0*/  SHF.L.U32 R46, R101.reuse, 0x10, RZ ;  /* 0x00000010652e7819 */ /* 0x040fe200000006ff */
[C---:B------:R-:W-:Y:S01]  /*4fb0*/  IMAD.SHL.U32 R100, R101.reuse, 0x4, RZ ;  /* 0x0000000465647824 */ /* 0x040fe200078e00ff */
[C---:B------:R-:W-:Y:S01]  /*4fc0*/  LOP3.LUT R102, R101.reuse, 0x60, RZ, 0xc0, !PT ;  /* 0x0000006065667812 */ /* 0x040fe200078ec0ff */
[----:B------:R-:W-:Y:S01]  /*4fd0*/  HFMA2 R97, -RZ, RZ, 0, 5.9604644775390625e-08 ;  /* 0x00000001ff617431 */ /* 0x000fe200000001ff */
[----:B------:R-:W-:Y:S02]  /*4fe0*/  UMOV UR48, 0x400 ;  /* 0x0000040000307882 */ /* 0x000fe40000000000 */
[----:B------:R-:W1:Y:S01]  /*4ff0*/  LDC R91, c[0x0][0x370] ;  /* 0x0000dc00ff5b7b82 */ /* 0x000e620000000800 */
[----:B------:R-:W-:Y:S01]  /*5000*/  ULEA UR48, UR37, UR48, 0x18 ;  /* 0x0000003025307291 */ /* 0x000fe2000f8ec0ff */
[----:B------:R-:W-:Y:S01]  /*5010*/  LOP3.LUT R3, R2, 0xc0, RZ, 0xc0, !PT ;  /* 0x000000c002037812 */ /* 0x000fe200078ec0ff */
[----:B------:R-:W-:Y:S01]  /*5020*/  HFMA2 R95, -RZ, RZ, 0, 0 ;  /* 0x00000000ff5f7431 */ /* 0x000fe200000001ff */
[----:B------:R-:W-:Y:S01]  /*5030*/  LOP3.LUT R99, R101, 0x2, RZ, 0xc0, !PT ;  /* 0x0000000265637812 */ /* 0x000fe200078ec0ff */
[----:B------:R-:W-:Y:S01]  /*5040*/  UIADD3 UR4, UPT, UPT, UR48, 0x200, URZ ;  /* 0x0000020030047890 */ /* 0x000fe2000fffe0ff */
[----:B------:R-:W-:Y:S01]  /*5050*/  LOP3.LUT R100, R3, 0x18, R100, 0xf8, !PT ;  /* 0x0000001803647812 */ /* 0x000fe200078ef864 */
[----:B------:R-:W-:Y:S01]  /*5060*/  IMAD.MOV.U32 R45, RZ, RZ, RZ ;  /* 0x000000ffff2d7224 */ /* 0x000fe200078e00ff */
[----:B------:R-:W2:Y:S01]  /*5070*/  LDC R42, c[0x0][0xb0c] ;  /* 0x0002c300ff2a7b82 */ /* 0x000ea20000000800 */
[----:B------:R-:W-:Y:S01]  /*5080*/  LOP3.LUT R46, R46, 0x600000, RZ, 0xc0, !PT ;  /* 0x006000002e2e7812 */ /* 0x000fe200078ec0ff */
[----:B------:R-:W-:Y:S01]  /*5090*/  IMAD.MOV.U32 R105, RZ, RZ, RZ ;  /* 0x000000ffff697224 */ /* 0x000fe200078e00ff */
[----:B------:R-:W-:Y:S01]  /*50a0*/  LOP3.LUT R100, R100, 0xf20, R2, 0xf8, !PT ;  /* 0x00000f2064647812 */ /* 0x000fe200078ef802 */
[----:B------:R-:W-:Y:S01]  /*50b0*/  IMAD.U32 R93, RZ, RZ, UR4 ;  /* 0x00000004ff5d7e24 */ /* 0x000fe2000f8e00ff */
[----:B------:R-:W-:Y:S01]  /*50c0*/  LOP3.LUT R101, R101, 0x4, RZ, 0xc0, !PT ;  /* 0x0000000465657812 */ /* 0x000fe200078ec0ff */
[----:B------:R-:W3:Y:S01]  /*50d0*/  LDCU.64 UR52, c[0x0][0x348] ;  /* 0x00006900ff3477ac */ /* 0x000ee20008000a00 */
[----:B------:R-:W-:Y:S01]  /*50e0*/  MOV R96, RZ ;  /* 0x000000ff00607202 */ /* 0x000fe20000000f00 */
[----:B------:R-:W4:Y:S01]  /*50f0*/  LDC R89, c[0x0][0xb20] ;  /* 0x0002c800ff597b82 */ /* 0x000f220000000800 */
[----:B------:R-:W3:Y:S01]  /*5100*/  LDS R0, [UR48+0x160] ;  /* 0x00016030ff007984 */ /* 0x000ee20008000800 */
[----:B------:R-:W-:Y:S01]  /*5110*/  IMAD R100, R100, 0x2, R93 ;  /* 0x0000000264647824 */ /* 0x000fe200078e025d */
[----:B------:R-:W1:Y:S03]  /*5120*/  LDCU.64 UR38, c[0x0][0x888] ;  /* 0x00011100ff2677ac */ /* 0x000e660008000a00 */
[--C-:B------:R-:W-:Y:S01]  /*5130*/  IMAD R99, R99, -0x10, R100.reuse ;  /* 0xfffffff063637824 */ /* 0x100fe200078e0264 */
[----:B------:R-:W1:Y:S01]  /*5140*/  LDCU.64 UR44, c[0x0][0x890] ;  /* 0x00011200ff2c77ac */ /* 0x000e620008000a00 */
[----:B------:R-:W1:Y:S01]  /*5150*/  LDC R41, c[0x0][0xb30] ;  /* 0x0002cc00ff297b82 */ /* 0x000e620000000800 */
[----:B------:R-:W-:Y:S01]  /*5160*/  IMAD R98, R101, -0x10, R100 ;  /* 0xfffffff065627824 */ /* 0x000fe200078e0264 */
[----:B------:R-:W-:Y:S01]  /*5170*/  UMOV UR49, URZ ;  /* 0x000000ff00317c82 */ /* 0x000fe20008000000 */
[----:B------:R-:W-:-:S05]  /*5180*/  UMOV UR51, URZ ;  /* 0x000000ff00337c82 */ /* 0x000fca0008000000 */
[----:B------:R-:W1:Y:S08]  /*5190*/  LDC.64 R84, c[0x0][0xb10] ;  /* 0x0002c400ff547b82 */ /* 0x000e700000000a00 */
[----:B------:R-:W1:Y:S08]  /*51a0*/  LDC.64 R38, c[0x0][0xb18] ;  /* 0x0002c600ff267b82 */ /* 0x000e700000000a00 */
[----:B------:R-:W1:Y:S08]  /*51b0*/  LDC.64 R36, c[0x0][0xb28] ;  /* 0x0002ca00ff247b82 */ /* 0x000e700000000a00 */
[----:B------:R-:W1:Y:S01]  /*51c0*/  LDC.64 R82, c[0x0][0x8b0] ;  /* 0x00022c00ff527b82 */ /* 0x000e620000000a00 */
[----:B---3--:R-:W-:-:S07]  /*51d0*/  IMAD.IADD R46, R0, 0x1, R46 ;  /* 0x00000001002e7824 */ /* 0x008fce00078e022e */
[----:B------:R-:W3:Y:S08]  /*51e0*/  LDC.64 R80, c[0x0][0x8a8] ;  /* 0x00022a00ff507b82 */ /* 0x000ef00000000a00 */
[----:B--2-4-:R-:W1:Y:S02]  /*51f0*/  LDC R90, c[0x0][0x374] ;  /* 0x0000dd00ff5a7b82 */ /* 0x014e640000000800 */
.L_x_135:
[----:B------:R-:W-:Y:S02]  /*5200*/  LEA R0, R105, UR48, 0x3 ;  /* 0x0000003069007c11 */ /* 0x000fe4000f8e18ff */
[----:B------:R-:W-:Y:S02]  /*5210*/  SHF.L.U32 R2, R95, 0x1f, RZ ;  /* 0x0000001f5f027819 */ /* 0x000fe400000006ff */
[----:B-1----:R-:W-:Y:S02]  /*5220*/  LEA R16, R105, UR48, 0x4 ;  /* 0x0000003069107c11 */ /* 0x002fe4000f8e20ff */
[----:B------:R-:W2:Y:S02]  /*5230*/  SYNCS.PHASECHK.TRANS64.TRYWAIT P0, [R0+URZ+0xb0], R2 ;  /* 0x0000b002000075a7 */ /* 0x000ea400080011ff */
[----:B--23--:R-:W-:Y:S05]  /*5240*/  @!P0 BRA `(.L_x_92) ;  /* 0x0000004800a48947 */ /* 0x00cfea0003800000 */
.L_x_187:
[----:B------:R-:W4:Y:S01]  /*5250*/  LDC.64 R10, c[0x0][0xb10] ;  /* 0x0002c400ff0a7b82 */ /* 0x000f220000000a00 */
[----:B------:R-:W3:Y:S01]  /*5260*/  LDS.128 R16, [R16+0x140] ;  /* 0x0001400010107984 */ /* 0x000ee20000000c00 */
[----:B-1----:R-:W-:Y:S01]  /*5270*/  ISETP.NE.AND P1, PT, R41, 0x1, PT ;  /* 0x000000012900780c */ /* 0x002fe20003f25270 */
[----:B--2---:R-:W-:Y:S01]  /*5280*/  VIADD R0, R0, 0xc0 ;  /* 0x000000c000007836 */ /* 0x004fe20000000000 */
[----:B------:R-:W-:Y:S04]  /*5290*/  ISETP.GE.AND P0, PT, R40, 0x1, PT ;  /* 0x000000012800780c */ /* 0x000fe80003f06270 */
[----:B------:R-:W1:Y:S01]  /*52a0*/  LDC.64 R8, c[0x0][0xb18] ;  /* 0x0002c600ff087b82 */ /* 0x000e620000000a00 */
[----:B------:R-:W-:Y:S01]  /*52b0*/  PRMT R0, RZ, 0x654, R0 ;  /* 0x00000654ff007816 */ /* 0x000fe20000000000 */
[----:B------:R-:W-:Y:S01]  /*52c0*/  @!PT LDS RZ, [RZ] ;  /* 0x00000000fffff984 */ /* 0x000fe20000000800 */
[----:B------:R-:W-:Y:S01]  /*52d0*/  @!PT LDS RZ, [RZ] ;  /* 0x00000000fffff984 */ /* 0x000fe20000000800 */
[----:B------:R-:W-:Y:S01]  /*52e0*/  @!PT LDS RZ, [RZ] ;  /* 0x00000000fffff984 */ /* 0x000fe20000000800 */
[----:B------:R-:W-:Y:S01]  /*52f0*/  @!PT LDS RZ, [RZ] ;  /* 0x00000000fffff984 */ /* 0x000fe20000000800 */
[----:B------:R2:W-:Y:S06]  /*5300*/  MEMBAR.ALL.CTA ;  /* 0x0000000000007992 */ /* 0x0005ec0000008000 */
[----:B--2---:R-:W2:Y:S01]  /*5310*/  FENCE.VIEW.ASYNC.S ;  /* 0x00000000000073c6 */ /* 0x004ea20000000000 */
[----:B------:R-:W1:Y:S08]  /*5320*/  @!P1 LDC R12, c[0x0][0xb20] ;  /* 0x0002c800ff0c9b82 */ /* 0x000e700000000800 */
[----:B------:R-:W1:Y:S01]  /*5330*/  @!P1 LDC R7, c[0x0][0xb0c] ;  /* 0x0002c300ff079b82 */ /* 0x000e620000000800 */
[----:B--2---:R2:W-:Y:S01]  /*5340*/  SYNCS.ARRIVE.TRANS64.RED.A1T0 RZ, [R0+URZ], RZ ;  /* 0x000000ff00ff79a7 */ /* 0x0045e200081004ff */
[----:B---3--:R-:W-:Y:S04]  /*5350*/  LOP3.LUT P4, RZ, R18, 0x1, RZ, 0xc0, !PT ;  /* 0x0000000112ff7812 */ /* 0x008fe8000788c0ff */
[----:B------:R-:W-:Y:S09]  /*5360*/  P2R R103, PR, RZ, 0x10 ;  /* 0x00000010ff677803 */ /* 0x000ff20000000000 */
[----:B------:R-:W-:Y:S02]  /*5370*/  @P4 MOV R44, R16 ;  /* 0x00000010002c4202 */ /* 0x000fe40000000f00 */
[----:B------:R-:W-:Y:S01]  /*5380*/  @P4 LOP3.LUT R43, R17, 0xffff, RZ, 0xc0, !PT ;  /* 0x0000ffff112b4812 */ /* 0x000fe200078ec0ff */
[----:B--2-4-:R-:W-:Y:S06]  /*5390*/  @!P0 BRA `(.L_x_93) ;  /* 0x0000000000a48947 */ /* 0x014fec0003800000 */
[----:B------:R-:W-:Y:S01]  /*53a0*/  IMAD.HI.U32 R0, R90, R39, RZ ;  /* 0x000000275a007227 */ /* 0x000fe200078e00ff */
[----:B------:R-:W-:Y:S02]  /*53b0*/  ISETP.NE.AND P0, PT, R38, 0x1, PT ;  /* 0x000000012600780c */ /* 0x000fe40003f05270 */
[----:B------:R-:W-:Y:S01]  /*53c0*/  ISETP.NE.AND P2, PT, R40, 0x1, PT ;  /* 0x000000012800780c */ /* 0x000fe20003f45270 */
[----:B------:R-:W-:Y:S01]  /*53d0*/  IMAD.HI.U32 R4, R91, R84, RZ ;  /* 0x000000545b047227 */ /* 0x000fe200078e00ff */
[----:B------:R-:W-:Y:S02]  /*53e0*/  SHF.R.U32.HI R0, RZ, R89, R0 ;  /* 0x00000059ff007219 */ /* 0x000fe40000011600 */
[----:B------:R-:W-:Y:S01]  /*53f0*/  ISETP.NE.AND P3, PT, R42, 0x1, PT ;  /* 0x000000012a00780c */ /* 0x000fe20003f65270 */
[----:B------:R-:W-:Y:S01]  /*5400*/  IMAD.HI.U32 R6, R43, R39, RZ ;  /* 0x000000272b067227 */ /* 0x000fe200078e00ff */
[-C--:B------:R-:W-:Y:S02]  /*5410*/  SHF.R.U32.HI R4, RZ, R85.reuse, R4 ;  /* 0x00000055ff047219 */ /* 0x080fe40000011604 */
[----:B------:R-:W-:Y:S01]  /*5420*/  SEL R0, R90, R0, !P0 ;  /* 0x000000005a007207 */ /* 0x000fe20004000000 */
[----:B------:R-:W-:Y:S01]  /*5430*/  IMAD.HI.U32 R5, R44, R84, RZ ;  /* 0x000000542c057227 */ /* 0x000fe200078e00ff */
[----:B------:R-:W-:Y:S03]  /*5440*/  SEL R4, R91, R4, !P3 ;  /* 0x000000045b047207 */ /* 0x000fe60005800000 */
[-C--:B------:R-:W-:Y:S01]  /*5450*/  IMAD.HI.U32 R3, R0, R36.reuse, RZ ;  /* 0x0000002400037227 */ /* 0x080fe200078e00ff */
[----:B------:R-:W-:Y:S03]  /*5460*/  SHF.R.U32.HI R5, RZ, R85, R5 ;  /* 0x00000055ff057219 */ /* 0x000fe60000011605 */
[----:B------:R-:W-:Y:S01]  /*5470*/  IMAD.HI.U32 R2, R4, R36, RZ ;  /* 0x0000002404027227 */ /* 0x000fe200078e00ff */
[----:B------:R-:W-:Y:S02]  /*5480*/  @P2 SHF.R.U32.HI R0, RZ, R37, R3 ;  /* 0x00000025ff002219 */ /* 0x000fe40000011603 */
[----:B------:R-:W-:Y:S02]  /*5490*/  SHF.R.U32.HI R3, RZ, R89, R6 ;  /* 0x00000059ff037219 */ /* 0x000fe40000011606 */
[----:B------:R-:W-:Y:S01]  /*54a0*/  @P2 SHF.R.U32.HI R4, RZ, R37, R2 ;  /* 0x00000025ff042219 */ /* 0x000fe20000011602 */
[----:B------:R-:W-:Y:S01]  /*54b0*/  IMAD R0, R40, R0, RZ ;  /* 0x0000000028007224 */ /* 0x000fe200078e02ff */
[----:B------:R-:W-:Y:S02]  /*54c0*/  SEL R3, R43, R3, !P0 ;  /* 0x000000032b037207 */ /* 0x000fe40004000000 */
[----:B------:R-:W-:Y:S01]  /*54d0*/  SEL R2, R44, R5, !P3 ;  /* 0x000000052c027207 */ /* 0x000fe20005800000 */
[----:B------:R-:W-:Y:S01]  /*54e0*/  IMAD R5, R40, R4, RZ ;  /* 0x0000000428057224 */ /* 0x000fe200078e02ff */
[C---:B------:R-:W-:Y:S01]  /*54f0*/  ISETP.GE.AND P0, PT, R3.reuse, R0, PT ;  /* 0x000000000300720c */ /* 0x040fe20003f06270 */
[C---:B------:R-:W-:Y:S03]  /*5500*/  IMAD.HI.U32 R0, R3.reuse, R36, RZ ;  /* 0x0000002403007227 */ /* 0x040fe600078e00ff */
[C---:B------:R-:W-:Y:S02]  /*5510*/  ISETP.GE.OR P0, PT, R2.reuse, R5, P0 ;  /* 0x000000050200720c */ /* 0x040fe40000706670 */
[----:B------:R-:W-:Y:S04]  /*5520*/  SHF.R.U32.HI R0, RZ, R37, R0 ;  /* 0x00000025ff007219 */ /* 0x000fe80000011600 */
[C---:B------:R-:W-:Y:S05]  /*5530*/  SEL R6, R3.reuse, R0, !P2 ;  /* 0x0000000003067207 */ /* 0x040fea0005000000 */
        /* <DEDUP_REMOVED lines=14> */
[----:B------:R-:W-:Y:S07]  /*5620*/  IMAD R43, R3, R38, R43 ;  /* 0x00000026032b7224 */ /* 0x000fee00078e022b */
.L_x_93:
[----:B-1----:R-:W-:Y:S01]  /*5630*/  @!P1 ISETP.NE.AND P0, PT, R8, 0x1, PT ;  /* 0x000000010800980c */ /* 0x002fe20003f05270 */
[----:B------:R-:W-:Y:S01]  /*5640*/  @!P1 IMAD.HI.U32 R2, R43, R9, RZ ;  /* 0x000000092b029227 */ /* 0x000fe200078e00ff */
[----:B------:R-:W-:Y:S01]  /*5650*/  R2UR UR42, R21 ;  /* 0x00000000152a72ca */ /* 0x000fe200000e0000 */
[----:B------:R-:W-:Y:S01]  /*5660*/  BSSY.RECONVERGENT B6, `(.L_x_94) ;  /* 0x0000031000067945 */ /* 0x000fe20003800200 */
[----:B------:R-:W-:Y:S01]  /*5670*/  R2UR UR41, R20 ;  /* 0x00000000142972ca */ /* 0x000fe200000e0000 */
[C---:B------:R-:W-:Y:S01]  /*5680*/  @!P1 IMAD.HI.U32 R0, R44.reuse, R10, RZ ;  /* 0x0000000a2c009227 */ /* 0x040fe200078e00ff */
[----:B------:R-:W-:Y:S02]  /*5690*/  @!P1 SHF.R.U32.HI R2, RZ, R12, R2 ;  /* 0x0000000cff029219 */ /* 0x000fe40000011602 */
[----:B------:R-:W-:Y:S01]  /*56a0*/  @!P1 ISETP.NE.AND P2, PT, R7, 0x1, PT ;  /* 0x000000010700980c */ /* 0x000fe20003f45270 */
[----:B------:R-:W-:Y:S01]  /*56b0*/  VIADD R105, R105, 0x1 ;  /* 0x0000000169697836 */ /* 0x000fe20000000000 */
[----:B------:R-:W-:Y:S02]  /*56c0*/  @!P1 SEL R2, R43, R2, !P0 ;  /* 0x000000022b029207 */ /* 0x000fe40004000000 */
[----:B------:R-:W-:Y:S02]  /*56d0*/  @!P1 SHF.R.U32.HI R0, RZ, R11, R0 ;  /* 0x0000000bff009219 */ /* 0x000fe40000011600 */
[----:B------:R-:W-:Y:S01]  /*56e0*/  LOP3.LUT P0, RZ, R93, 0x1b0, RZ, 0xc0, !PT ;  /* 0x000001b05dff7812 */ /* 0x000fe2000780c0ff */
[----:B------:R-:W-:Y:S01]  /*56f0*/  USHF.L.U32 UR42, UR42, 0x7, URZ ;  /* 0x000000072a2a7899 */ /* 0x000fe200080006ff */
[----:B------:R-:W-:Y:S01]  /*5700*/  @!P1 SEL R3, R44, R0, !P2 ;  /* 0x000000002c039207 */ /* 0x000fe20005000000 */
[----:B------:R-:W-:Y:S01]  /*5710*/  USHF.L.U32 UR41, UR41, 0x7, URZ ;  /* 0x0000000729297899 */ /* 0x000fe200080006ff */
[----:B------:R-:W-:Y:S03]  /*5720*/  @P4 SHF.R.U32.HI R94, RZ, 0x10, R17 ;  /* 0x00000010ff5e4819 */ /* 0x000fe60000011611 */
[----:B------:R-:W-:Y:S02]  /*5730*/  @!P1 IMAD.IADD R0, R2, 0x1, -R3 ;  /* 0x0000000102009824 */ /* 0x000fe400078e0a03 */
[----:B------:R-:W-:Y:S02]  /*5740*/  @!P1 IMAD.IADD R2, R3, 0x1, -R2 ;  /* 0x0000000103029824 */ /* 0x000fe400078e0a02 */
[----:B------:R-:W-:Y:S02]  /*5750*/  @!P1 IMAD R44, R0, R7, R44 ;  /* 0x00000007002c9224 */ /* 0x000fe400078e022c */
[----:B------:R-:W-:Y:S01]  /*5760*/  @!P1 IMAD R43, R2, R8, R43 ;  /* 0x00000008022b9224 */ /* 0x000fe200078e022b */
[----:B------:R-:W-:Y:S06]  /*5770*/  @!P0 BRA `(.L_x_95) ;  /* 0x00000000007c8947 */ /* 0x000fec0003800000 */
[----:B------:R-:W1:Y:S01]  /*5780*/  LDCU.64 UR8, c[0x4][0x80] ;  /* 0x01001000ff0877ac */ /* 0x000e620008000a00 */
[----:B------:R-:W-:Y:S01]  /*5790*/  MOV R2, 0x0 ;  /* 0x0000000000027802 */ /* 0x000fe20000000f00 */
[----:B------:R-:W-:Y:S02]  /*57a0*/  HFMA2 R12, -RZ, RZ, 0, 5.9604644775390625e-08 ;  /* 0x00000001ff0c7431 */ /* 0x000fe400000001ff */
[----:B------:R-:W-:Y:S01]  /*57b0*/  IMAD.MOV.U32 R8, RZ, RZ, 0x70 ;  /* 0x00000070ff087424 */ /* 0x000fe200078e00ff */
[----:B------:R2:W3:Y:S01]  /*57c0*/  LDC.64 R14, c[0x4][R2] ;  /* 0x01000000020e7b82 */ /* 0x0004e20000000a00 */
[----:B------:R-:W4:Y:S01]  /*57d0*/  LDCU.64 UR6, c[0x4][0x88] ;  /* 0x01001100ff0677ac */ /* 0x000f220008000a00 */
[----:B------:R-:W-:Y:S01]  /*57e0*/  IMAD.MOV.U32 R13, RZ, RZ, RZ ;  /* 0x000000ffff0d7224 */ /* 0x000fe200078e00ff */
[----:B------:R-:W2:Y:S01]  /*57f0*/  LDCU.64 UR4, c[0x4][0x8] ;  /* 0x01000100ff0477ac */ /* 0x000ea20008000a00 */
[----:B-1----:R-:W-:Y:S01]  /*5800*/  MOV R5, UR9 ;  /* 0x0000000900057c02 */ /* 0x002fe20008000f00 */
[----:B------:R-:W-:Y:S01]  /*5810*/  IMAD.U32 R4, RZ, RZ, UR8 ;  /* 0x00000008ff047e24 */ /* 0x000fe2000f8e00ff */
[----:B----4-:R-:W-:Y:S01]  /*5820*/  MOV R7, UR7 ;  /* 0x0000000700077c02 */ /* 0x010fe20008000f00 */
[----:B------:R-:W-:Y:S01]  /*5830*/  IMAD.U32 R6, RZ, RZ, UR6 ;  /* 0x00000006ff067e24 */ /* 0x000fe2000f8e00ff */
[----:B--2---:R-:W-:Y:S01]  /*5840*/  MOV R11, UR5 ;  /* 0x00000005000b7c02 */ /* 0x004fe20008000f00 */
[----:B------:R-:W-:Y:S02]  /*5850*/  IMAD.U32 R10, RZ, RZ, UR4 ;  /* 0x00000004ff0a7e24 */ /* 0x000fe4000f8e00ff */
[----:B------:R-:W-:Y:S07]  /*5860*/  LEPC R20, `(.L_x_96) ;  /* 0x000000001014794e */ /* 0x000fee0000000000 */
[----:B---3-5:R-:W-:Y:S05]  /*5870*/  CALL.ABS.NOINC R14 ;  /* 0x000000000e007343 */ /* 0x028fea0003c00000 */
.L_x_96:
[----:B------:R-:W1:Y:S01]  /*5880*/  LDCU.64 UR8, c[0x4][0x80] ;  /* 0x01001000ff0877ac */ /* 0x000e620008000a00 */
[----:B------:R-:W2:Y:S01]  /*5890*/  LDC.64 R2, c[0x4][R2] ;  /* 0x0100000002027b82 */ /* 0x000ea20000000a00 */
[----:B------:R-:W-:Y:S02]  /*58a0*/  HFMA2 R12, -RZ, RZ, 0, 5.9604644775390625e-08 ;  /* 0x00000001ff0c7431 */ /* 0x000fe400000001ff */
[----:B------:R-:W-:Y:S02]  /*58b0*/  IMAD.MOV.U32 R8, RZ, RZ, 0x70 ;  /* 0x00000070ff087424 */ /* 0x000fe400078e00ff */
[----:B------:R-:W-:Y:S01]  /*58c0*/  IMAD.MOV.U32 R13, RZ, RZ, RZ ;  /* 0x000000ffff0d7224 */ /* 0x000fe200078e00ff */
[----:B------:R-:W3:Y:S01]  /*58d0*/  LDCU.64 UR6, c[0x4][0x88] ;  /* 0x01001100ff0677ac */ /* 0x000ee20008000a00 */
[----:B------:R-:W4:Y:S01]  /*58e0*/  LDCU.64 UR4, c[0x4][0x8] ;  /* 0x01000100ff0477ac */ /* 0x000f220008000a00 */
[----:B-1----:R-:W-:Y:S02]  /*58f0*/  MOV R4, UR8 ;  /* 0x0000000800047c02 */ /* 0x002fe40008000f00 */
[----:B------:R-:W-:Y:S02]  /*5900*/  MOV R5, UR9 ;  /* 0x0000000900057c02 */ /* 0x000fe40008000f00 */
[----:B---3--:R-:W-:Y:S01]  /*5910*/  MOV R7, UR7 ;  /* 0x0000000700077c02 */ /* 0x008fe20008000f00 */
[----:B------:R-:W-:Y:S01]  /*5920*/  IMAD.U32 R6, RZ, RZ, UR6 ;  /* 0x00000006ff067e24 */ /* 0x000fe2000f8e00ff */
[----:B----4-:R-:W-:Y:S01]  /*5930*/  MOV R11, UR5 ;  /* 0x00000005000b7c02 */ /* 0x010fe20008000f00 */
[----:B------:R-:W-:Y:S02]  /*5940*/  IMAD.U32 R10, RZ, RZ, UR4 ;  /* 0x00000004ff0a7e24 */ /* 0x000fe4000f8e00ff */
[----:B------:R-:W-:Y:S07]  /*5950*/  LEPC R20, `(.L_x_95) ;  /* 0x000000001014794e */ /* 0x000fee0000000000 */
[----:B--2---:R-:W-:Y:S05]  /*5960*/  CALL.ABS.NOINC R2 ;  /* 0x0000000002007343 */ /* 0x004fea0003c00000 */
.L_x_95:
[----:B------:R-:W-:Y:S05]  /*5970*/  BSYNC.RECONVERGENT B6 ;  /* 0x0000000000067941 */ /* 0x000fea0003800200 */
.L_x_94:
[----:B------:R-:W-:Y:S01]  /*5980*/  ISETP.NE.U32.AND P4, PT, R82, RZ, PT ;  /* 0x000000ff5200720c */ /* 0x000fe20003f85070 */
[----:B------:R-:W-:Y:S01]  /*5990*/  UISETP.NE.AND UP2, UPT, UR50, URZ, UPT ;  /* 0x000000ff3200728c */ /* 0x000fe2000bf45270 */
[----:B------:R-:W-:Y:S01]  /*59a0*/  ISETP.NE.U32.AND P2, PT, RZ, UR38, PT ;  /* 0x00000026ff007c0c */ /* 0x000fe2000bf45070 */
[----:B------:R-:W-:Y:S01]  /*59b0*/  UISETP.NE.U32.AND UP1, UPT, UR44, URZ, UPT ;  /* 0x000000ff2c00728c */ /* 0x000fe2000bf25070 */
[----:B------:R-:W-:Y:S01]  /*59c0*/  ISETP.NE.AND.EX P4, PT, R83, RZ, PT, P4 ;  /* 0x000000ff5300720c */ /* 0x000fe20003f85340 */
[----:B------:R-:W-:Y:S01]  /*59d0*/  UPLOP3.LUT UP0, UPT, UPT, UPT, UPT, 0x40, 0x4 ;  /* 0x000000000004789c */ /* 0x000fe20003f0e870 */
[----:B------:R-:W-:Y:S01]  /*59e0*/  ISETP.NE.AND.EX P2, PT, RZ, UR39, PT, P2 ;  /* 0x00000027ff007c0c */ /* 0x000fe2000bf45320 */
[----:B------:R-:W-:Y:S01]  /*59f0*/  UISETP.NE.AND.EX UP1, UPT, UR45, URZ, UPT, UP1 ;  /* 0x000000ff2d00728c */ /* 0x000fe2000bf25310 */
[----:B------:R-:W-:Y:S04]  /*5a00*/  PLOP3.LUT P1, PT, PT, PT, UP2, 0x80, 0x8 ;  /* 0x000000000008781c */ /* 0x000fe80003f2f028 */
[----:B------:R-:W-:Y:S06]  /*5a10*/  @UP2 UPLOP3.LUT UP0, UPT, UPT, UPT, UP1, 0x80, 0x8 ;  /* 0x000000000008289c */ /* 0x000fec0003f0f010 */
[----:B------:R-:W-:Y:S01]  /*5a20*/  PLOP3.LUT P0, PT, PT, PT, UP0, 0x80, 0x8 ;  /* 0x000000000008781c */ /* 0x000fe20003f0f008 */
[----:B------:R-:W-:Y:S01]  /*5a30*/  @!UPT UIADD3 URZ, UPT, UPT, URZ, URZ, URZ ;  /* 0x000000fffffff290 */ /* 0x000fe2000fffe0ff */
[----:B------:R-:W-:Y:S11]  /*5a40*/  BRA.U !UP1, `(.L_x_97) ;  /* 0x0000000109387547 */ /* 0x000ff6000b800000 */
[----:B------:R-:W-:Y:S01]  /*5a50*/  UISETP.NE.U32.AND UP0, UPT, UR38, URZ, UPT ;  /* 0x000000ff2600728c */ /* 0x000fe2000bf05070 */
[----:B------:R-:W-:Y:S02]  /*5a60*/  HFMA2 R0, -RZ, RZ, 0, 5.9604644775390625e-08 ;  /* 0x00000001ff007431 */ /* 0x000fe400000001ff */
[----:B------:R-:W-:Y:S01]  /*5a70*/  IMAD.MOV.U32 R88, RZ, RZ, 0x1 ;  /* 0x00000001ff587424 */ /* 0x000fe200078e00ff */
[----:B------:R-:W-:Y:S06]  /*5a80*/  UISETP.NE.AND.EX UP0, UPT, UR39, URZ, UPT, UP0 ;  /* 0x000000ff2700728c */ /* 0x000fec000bf05300 */
[----:B------:R-:W-:Y:S05]  /*5a90*/  PLOP3.LUT P3, PT, PT, PT, UP0, 0x80, 0x8 ;  /* 0x000000000008781c */ /* 0x000fea0003f6f008 */
[----:B------:R-:W1:Y:S01]  /*5aa0*/  @UP0 LDCU.64 UR6, c[0x0][0x888] ;  /* 0x00011100ff0607ac */ /* 0x000e620008000a00 */
[----:B------:R-:W-:Y:S07]  /*5ab0*/  @UP0 UIMAD UR4, UR36, UR44, URZ ;  /* 0x0000002c240402a4 */ /* 0x000fee000f8e02ff */
[----:B------:R-:W-:Y:S01]  /*5ac0*/  @!P3 PRMT R88, R0, 0x7610, R88 ;  /* 0x000076100058b816 */ /* 0x000fe20000000058 */
[----:B-1----:R-:W-:Y:S03]  /*5ad0*/  @UP0 UIMAD.WIDE UR6, UR4, 0x4, UR6 ;  /* 0x00000004040608a5 */ /* 0x002fe6000f8e0206 */
[----:B------:R-:W1:Y:S03]  /*5ae0*/  @!UP0 LDCU UR4, c[0x0][0x880] ;  /* 0x00011000ff0487ac */ /* 0x000e660008000800 */
[----:B------:R-:W-:Y:S01]  /*5af0*/  IMAD.U32 R2, RZ, RZ, UR6 ;  /* 0x00000006ff027e24 */ /* 0x000fe2000f8e00ff */
[----:B------:R-:W-:Y:S05]  /*5b00*/  MOV R3, UR7 ;  /* 0x0000000700037c02 */ /* 0x000fea0008000f00 */
[----:B-----5:R2:W5:Y:S02]  /*5b10*/  @P3 LDG.E R49, desc[UR46][R2.64] ;  /* 0x0000002e02313981 */ /* 0x020564000c1e1900 */
[----:B-12---:R-:W-:Y:S02]  /*5b20*/  @!P3 IMAD.U32 R49, RZ, RZ, UR4 ;  /* 0x00000004ff31be24 */ /* 0x006fe4000f8e00ff */
.L_x_97:
[----:B------:R-:W-:Y:S05]  /*5b30*/  @!P4 BRA `(.L_x_98) ;  /* 0x000000000020c947 */ /* 0x000fea0003800000 */
[----:B------:R-:W-:Y:S04]  /*5b40*/  ISETP.NE.U32.AND P3, PT, R80, RZ, PT ;  /* 0x000000ff5000720c */ /* 0x000fe80003f65070 */
[----:B------:R-:W-:Y:S11]  /*5b50*/  ISETP.NE.AND.EX P3, PT, R81, RZ, PT, P3 ;  /* 0x000000ff5100720c */ /* 0x000ff60003f65330 */
[----:B------:R-:W-:Y:S02]  /*5b60*/  @!UPT UIADD3 URZ, UPT, UPT, URZ, URZ, URZ ;  /* 0x000000fffffff290 */ /* 0x000fe4000fffe0ff */
[----:B------:R-:W1:Y:S01]  /*5b70*/  @P3 LDC.64 R2, c[0x0][0x8a8] ;  /* 0x00022a00ff023b82 */ /* 0x000e620000000a00 */
[----:B------:R-:W-:Y:S04]  /*5b80*/  @P3 IMAD R0, R82, UR36, RZ ;  /* 0x0000002452003c24 */ /* 0x000fe8000f8e02ff */
[----:B-1----:R-:W-:Y:S05]  /*5b90*/  @P3 IMAD.WIDE R2, R0, 0x4, R2 ;  /* 0x0000000400023825 */ /* 0x002fea00078e0202 */
[----:B-----5:R1:W5:Y:S02]  /*5ba0*/  @P3 LDG.E R47, desc[UR46][R2.64] ;  /* 0x0000002e022f3981 */ /* 0x020364000c1e1900 */
[----:B-1----:R-:W2:Y:S02]  /*5bb0*/  @!P3 LDC R47, c[0x0][0x8a0] ;  /* 0x00022800ff2fbb82 */ /* 0x002ea40000000800 */
.L_x_98:
[----:B-----5:R-:W-:Y:S01]  /*5bc0*/  FSETP.NEU.AND P3, PT, R49, RZ, PT ;  /* 0x000000ff3100720b */ /* 0x020fe20003f6d000 */
[----:B------:R-:W-:Y:S01]  /*5bd0*/  BSSY B1, `(.L_x_99) ;  /* 0x0000039000017945 */ /* 0x000fe20003800000 */
[----:B------:R-:W-:Y:S01]  /*5be0*/  SEL R3, RZ, 0xffffffff, P2 ;  /* 0xffffffffff037807 */ /* 0x000fe20001000000 */
[----:B------:R-:W-:Y:S01]  /*5bf0*/  IMAD.MOV.U32 R66, RZ, RZ, 0x1 ;  /* 0x00000001ff427424 */ /* 0x000fe200078e00ff */
[----:B------:R-:W-:Y:S01]  /*5c00*/  @P1 LOP3.LUT P2, RZ, R88, 0xff, RZ, 0xc0, !PT ;  /* 0x000000ff58ff1812 */ /* 0x000fe2000784c0ff */
[----:B------:R-:W-:Y:S01]  /*5c10*/  IMAD R48, R45, 0x80, R46 ;  /* 0x000000802d307824 */ /* 0x000fe200078e022e */
[----:B------:R-:W-:Y:S01]  /*5c20*/  @P1 SEL R0, RZ, 0xffffffff, P3 ;  /* 0xffffffffff001807 */ /* 0x000fe20001800000 */
[----:B------:R-:W-:Y:S01]  /*5c30*/  IMAD R106, R101, -0x10, R99 ;  /* 0xfffffff0656a7824 */ /* 0x000fe200078e0263 */
[----:B------:R-:W-:Y:S01]  /*5c40*/  LOP3.LUT R97, R97, 0x1, RZ, 0x3c, !PT ;  /* 0x0000000161617812 */ /* 0x000fe200078e3cff */
[----:B------:R-:W-:Y:S01]  /*5c50*/  IMAD.MOV.U32 R65, RZ, RZ, RZ ;  /* 0x000000ffff417224 */ /* 0x000fe200078e00ff */
[----:B------:R-:W-:Y:S02]  /*5c60*/  @P0 SEL R0, R3, R0, !P2 ;  /* 0x0000000003000207 */ /* 0x000fe40005000000 */
[----:B------:R-:W-:Y:S02]  /*5c70*/  CS2R R78, SRZ ;  /* 0x00000000004e7805 */ /* 0x000fe4000001ff00 */
[----:B------:R-:W-:Y:S02]  /*5c80*/  LEA R64, R45, UR48, 0x3 ;  /* 0x000000302d407c11 */ /* 0x000fe4000f8e18ff */
[----:B------:R-:W-:Y:S02]  /*5c90*/  CS2R R76, SRZ ;  /* 0x00000000004c7805 */ /* 0x000fe4000001ff00 */
[----:B------:R-:W-:Y:S02]  /*5ca0*/  @P1 LOP3.LUT R0, R0, 0x1, RZ, 0xc0, !PT ;  /* 0x0000000100001812 */ /* 0x000fe400078ec0ff */
[----:B------:R-:W-:Y:S02]  /*5cb0*/  CS2R R70, SRZ ;  /* 0x0000000000467805 */ /* 0x000fe4000001ff00 */
[----:B------:R-:W-:Y:S02]  /*5cc0*/  PLOP3.LUT P2, PT, PT, PT, UP1, 0x80, 0x8 ;  /* 0x000000000008781c */ /* 0x000fe40003f4f018 */
[----:B------:R-:W-:Y:S02]  /*5cd0*/  CS2R R68, SRZ ;  /* 0x0000000000447805 */ /* 0x000fe4000001ff00 */
[----:B------:R-:W-:Y:S02]  /*5ce0*/  ISETP.NE.U32.OR P5, PT, R0, 0x1, !P1 ;  /* 0x000000010000780c */ /* 0x000fe40004fa5470 */
[----:B------:R-:W-:Y:S02]  /*5cf0*/  CS2R R62, SRZ ;  /* 0x00000000003e7805 */ /* 0x000fe4000001ff00 */
[----:B------:R-:W-:Y:S02]  /*5d00*/  LOP3.LUT P4, R104, R88, 0xff, RZ, 0xc0, !PT ;  /* 0x000000ff58687812 */ /* 0x000fe4000788c0ff */
[----:B------:R-:W-:Y:S02]  /*5d10*/  CS2R R60, SRZ ;  /* 0x00000000003c7805 */ /* 0x000fe4000001ff00 */
[----:B------:R-:W-:Y:S02]  /*5d20*/  SEL R2, RZ, 0xffffffff, P3 ;  /* 0xffffffffff027807 */ /* 0x000fe40001800000 */
[----:B------:R-:W-:Y:S02]  /*5d30*/  CS2R R58, SRZ ;  /* 0x00000000003a7805 */ /* 0x000fe4000001ff00 */
[----:B------:R-:W-:Y:S02]  /*5d40*/  P2R R107, PR, RZ, 0x20 ;  /* 0x00000020ff6b7803 */ /* 0x000fe40000000000 */
[----:B------:R-:W-:Y:S02]  /*5d50*/  CS2R R56, SRZ ;  /* 0x0000000000387805 */ /* 0x000fe4000001ff00 */
[----:B------:R-:W-:Y:S02]  /*5d60*/  @P2 SEL R2, R3, R2, !P4 ;  /* 0x0000000203022207 */ /* 0x000fe40006000000 */
[----:B------:R-:W-:Y:S02]  /*5d70*/  @P5 SHF.L.U32 R0, R97, 0x1f, RZ ;  /* 0x0000001f61005819 */ /* 0x000fe400000006ff */
[----:B------:R-:W-:Y:S02]  /*5d80*/  LOP3.LUT R2, R2, 0x1, RZ, 0xc0, !PT ;  /* 0x0000000102027812 */ /* 0x000fe400078ec0ff */
[----:B------:R1:W3:Y:S02]  /*5d90*/  @P5 SYNCS.PHASECHK.TRANS64.TRYWAIT P1, [UR48+0x60], R0 ;  /* 0x00006000ff0055a7 */ /* 0x0002e40008021130 */
[----:B------:R-:W-:Y:S04]  /*5da0*/  ISETP.NE.U32.AND P2, PT, R2, 0x1, PT ;  /* 0x000000010200780c */ /* 0x000fe80003f45070 */
[----:B------:R-:W-:Y:S02]  /*5db0*/  P2R R67, PR, RZ, 0x4 ;  /* 0x00000004ff437803 */ /* 0x000fe40000000000 */
[----:B-1----:R-:W-:Y:S04]  /*5dc0*/  SHF.L.U32 R0, R96, 0x1f, RZ ;  /* 0x0000001f60007819 */ /* 0x002fe800000006ff */
[----:B------:R1:W4:Y:S01]  /*5dd0*/  SYNCS.PHASECHK.TRANS64.TRYWAIT P0, [R64+URZ+0xd0], R0 ;  /* 0x0000d000400075a7 */ /* 0x00032200080011ff */
[----:B---3--:R-:W-:Y:S01]  /*5de0*/  @P5 SEL R66, RZ, 0x1, !P1 ;  /* 0x00000001ff425807 */ /* 0x008fe20004800000 */
[----:B-1----:R-:W-:Y:S06]  /*5df0*/  @!P5 BRA `(.L_x_100) ;  /* 0x000000000058d947 */ /* 0x002fec0003800000 */
[----:B------:R-:W-:Y:S01]  /*5e00*/  IMAD.MOV.U32 R79, RZ, RZ, RZ ;  /* 0x000000ffff4f7224 */ /* 0x000fe200078e00ff */
[----:B------:R-:W-:Y:S01]  /*5e10*/  ISETP.NE.AND P1, PT, R66, RZ, PT ;  /* 0x000000ff4200720c */ /* 0x000fe20003f25270 */
[----:B------:R-:W-:Y:S01]  /*5e20*/  BSSY B0, `(.L_x_101) ;  /* 0x000000c000007945 */ /* 0x000fe20003800000 */
[----:B------:R-:W-:Y:S02]  /*5e30*/  CS2R R58, SRZ ;  /* 0x00000000003a7805 */ /* 0x000fe4000001ff00 */
[----:B------:R-:W-:Y:S02]  /*5e40*/  CS2R R56, SRZ ;  /* 0x0000000000387805 */ /* 0x000fe4000001ff00 */
[----:B------:R-:W-:Y:S02]  /*5e50*/  CS2R R62, SRZ ;  /* 0x00000000003e7805 */ /* 0x000fe4000001ff00 */
[----:B------:R-:W-:Y:S02]  /*5e60*/  CS2R R60, SRZ ;  /* 0x00000000003c7805 */ /* 0x000fe4000001ff00 */
[----:B------:R-:W-:Y:S02]  /*5e70*/  CS2R R70, SRZ ;  /* 0x0000000000467805 */ /* 0x000fe4000001ff00 */
[----:B------:R-:W-:Y:S02]  /*5e80*/  CS2R R68, SRZ ;  /* 0x0000000000447805 */ /* 0x000fe4000001ff00 */
[----:B------:R-:W-:Y:S01]  /*5e90*/  CS2R R76, SRZ ;  /* 0x00000000004c7805 */ /* 0x000fe2000001ff00 */
[----:B------:R-:W-:Y:S06]  /*5ea0*/  @P1 BRA `(.L_x_102) ;  /* 0x00000000000c1947 */ /* 0x000fec0003800000 */
[----:B------:R-:W-:Y:S04]  /*5eb0*/  SHF.L.U32 R3, R97, 0x1f, RZ ;  /* 0x0000001f61037819 */ /* 0x000fe800000006ff */
[----:B------:R-:W1:Y:S02]  /*5ec0*/  SYNCS.PHASECHK.TRANS64.TRYWAIT P1, [UR48+0x60], R3 ;  /* 0x00006003ff0075a7 */ /* 0x000e640008021130 */
[----:B-1----:R-:W-:Y:S05]  /*5ed0*/  @!P1 BRA `(.L_x_103) ;  /* 0x0000003c00949947 */ /* 0x002fea0003800000 */
.L_x_102:
[----:B------:R-:W-:Y:S05]  /*5ee0*/  BSYNC B0 ;  /* 0x0000000000007941 */ /* 0x000fea0003800000 */
.L_x_101:
[----:B------:R-:W-:Y:S01]  /*5ef0*/  ISETP.NE.AND P1, PT, R67, RZ, PT ;  /* 0x000000ff4300720c */ /* 0x000fe20003f25270 */
[----:B------:R-:W-:Y:S11]  /*5f00*/  HFMA2 R65, -RZ, RZ, 0, 5.9604644775390625e-08 ;  /* 0x00000001ff417431 */ /* 0x000ff600000001ff */
[----:B------:R-:W-:Y:S01]  /*5f10*/  @!UPT UIADD3 URZ, UPT, UPT, URZ, URZ, URZ ;  /* 0x000000fffffff290 */ /* 0x000fe2000fffe0ff */
[----:B------:R3:W1:Y:S04]  /*5f20*/  @P1 LDS.128 R56, [R100] ;  /* 0x0000000064381984 */ /* 0x0006680000000c00 */
[----:B------:R3:W1:Y:S04]  /*5f30*/  @P1 LDS.128 R60, [R99+0x10] ;  /* 0x00001000633c1984 */ /* 0x0006680000000c00 */
[----:B------:R3:W1:Y:S04]  /*5f40*/  @P1 LDS.128 R68, [R98+0x20] ;  /* 0x0000200062441984 */ /* 0x0006680000000c00 */
[----:B------:R3:W1:Y:S02]  /*5f50*/  @P1 LDS.128 R76, [R106+0x30] ;  /* 0x000030006a4c1984 */ /* 0x0006640000000c00 */
.L_x_100:
[----:B------:R-:W-:Y:S05]  /*5f60*/  BSYNC B1 ;  /* 0x0000000000017941 */ /* 0x000fea0003800000 */
.L_x_99:
[----:B-1----:R-:W-:Y:S04]  /*5f70*/  SHF.R.U32.HI R2, RZ, 0x15, R48 ;  /* 0x00000015ff027819 */ /* 0x002fe80000011630 */
[----:B------:R-:W-:Y:S01]  /*5f80*/  LOP3.LUT P1, RZ, R2, 0x3, R92, 0x48, !PT ;  /* 0x0000000302ff7812 */ /* 0x000fe2000782485c */
[----:B------:R-:W-:Y:S01]  /*5f90*/  @!UPT UIADD3 URZ, UPT, UPT, URZ, URZ, URZ ;  /* 0x000000fffffff290 */ /* 0x000fe2000fffe0ff */
[----:B----4-:R-:W-:Y:S11]  /*5fa0*/  @P0 BRA `(.L_x_104) ;  /* 0x0000000000080947 */ /* 0x010ff60003800000 */
[----:B------:R-:W1:Y:S02]  /*5fb0*/  SYNCS.PHASECHK.TRANS64.TRYWAIT P0, [R64+URZ+0xd0], R0 ;  /* 0x0000d000400075a7 */ /* 0x000e6400080011ff */
[----:B-1----:R-:W-:Y:S05]  /*5fc0*/  @!P0 BRA `(.L_x_105) ;  /* 0x0000003c00708947 */ /* 0x002fea0003800000 */
.L_x_104:
[----:B------:R-:W-:Y:S05]  /*5fd0*/  @!P1 BRA `(.L_x_106) ;  /* 0x0000000000409947 */ /* 0x000fea0003800000 */
[----:B------:R-:W4:Y:S01]  /*5fe0*/  LDCU.64 UR8, c[0x4][0x70] ;  /* 0x01000e00ff0877ac */ /* 0x000f220008000a00 */
[----:B------:R-:W-:Y:S01]  /*5ff0*/  MOV R3, 0x0 ;  /* 0x0000000000037802 */ /* 0x000fe20000000f00 */
[----:B------:R-:W-:Y:S02]  /*6000*/  HFMA2 R12, -RZ, RZ, 0, 5.9604644775390625e-08 ;  /* 0x00000001ff0c7431 */ /* 0x000fe400000001ff */
[----:B------:R-:W-:Y:S02]  /*6010*/  IMAD.MOV.U32 R8, RZ, RZ, 0x192 ;  /* 0x00000192ff087424 */ /* 0x000fe400078e00ff */
[----:B------:R-:W-:Y:S01]  /*6020*/  IMAD.MOV.U32 R13, RZ, RZ, RZ ;  /* 0x000000ffff0d7224 */ /* 0x000fe200078e00ff */
[----:B------:R-:W5:Y:S01]  /*6030*/  LDCU.64 UR6, c[0x4][0x78] ;  /* 0x01000f00ff0677ac */ /* 0x000f620008000a00 */
[----:B------:R-:W1:Y:S01]  /*6040*/  LDC.64 R2, c[0x4][R3] ;  /* 0x0100000003027b82 */ /* 0x000e620000000a00 */
[----:B------:R-:W2:Y:S01]  /*6050*/  LDCU.64 UR4, c[0x4][0x10] ;  /* 0x01000200ff0477ac */ /* 0x000ea20008000a00 */
[----:B----4-:R-:W-:Y:S01]  /*6060*/  MOV R5, UR9 ;  /* 0x0000000900057c02 */ /* 0x010fe20008000f00 */
[----:B------:R-:W-:Y:S01]  /*6070*/  IMAD.U32 R4, RZ, RZ, UR8 ;  /* 0x00000008ff047e24 */ /* 0x000fe2000f8e00ff */
[----:B-----5:R-:W-:Y:S01]  /*6080*/  MOV R7, UR7 ;  /* 0x0000000700077c02 */ /* 0x020fe20008000f00 */
[----:B------:R-:W-:Y:S01]  /*6090*/  IMAD.U32 R6, RZ, RZ, UR6 ;  /* 0x00000006ff067e24 */ /* 0x000fe2000f8e00ff */
[----:B--2---:R-:W-:Y:S01]  /*60a0*/  MOV R11, UR5 ;  /* 0x00000005000b7c02 */ /* 0x004fe20008000f00 */
[----:B------:R-:W-:Y:S02]  /*60b0*/  IMAD.U32 R10, RZ, RZ, UR4 ;  /* 0x00000004ff0a7e24 */ /* 0x000fe4000f8e00ff */
[----:B------:R-:W-:Y:S07]  /*60c0*/  LEPC R20, `(.L_x_106) ;  /* 0x000000001014794e */ /* 0x000fee0000000000 */
[----:B-1-3--:R-:W-:Y:S05]  /*60d0*/  CALL.ABS.NOINC R2 ;  /* 0x0000000002007343 */ /* 0x00afea0003c00000 */
.L_x_106:
[----:B------:R-:W-:Y:S05]  /*60e0*/  WARPSYNC.ALL ;  /* 0x0000000000007948 */ /* 0x000fea0003800000 */
[----:B------:R-:W-:Y:S01]  /*60f0*/  R2UR UR4, R48 ;  /* 0x00000000300472ca */ /* 0x000fe200000e0000 */
[--C-:B------:R-:W-:Y:S01]  /*6100*/  HADD2.F32 R50, -RZ, R56.reuse.H0_H0 ;  /* 0x20000038ff327230 */ /* 0x100fe20000004100 */
[----:B------:R-:W-:Y:S01]  /*6110*/  ISETP.NE.AND P0, PT, R102, RZ, PT ;  /* 0x000000ff6600720c */ /* 0x000fe20003f05270 */
[----:B------:R-:W-:Y:S01]  /*6120*/  HADD2.F32 R51, -RZ, R56.H1_H1 ;  /* 0x30000038ff337230 */ /* 0x000fe20000004100 */
[----:B------:R-:W-:Y:S01]  /*6130*/  BSSY.RECONVERGENT B0, `(.L_x_107) ;  /* 0x0000086000007945 */ /* 0x000fe20003800200 */
[--C-:B------:R-:W-:Y:S08]  /*6140*/  HADD2.F32 R52, -RZ, R57.reuse.H0_H0 ;  /* 0x20000039ff347230 */ /* 0x100ff00000004100 */
[----:B------:R-:W1:Y:S02]  /*6150*/  LDTM.x32 R4, tmem[UR4] ;  /* 0x00000004000479ee */ /* 0x000e6400082c0000 */
[C---:B-12---:R-:W-:Y:S01]  /*6160*/  FMUL R0, R47.reuse, R4 ;  /* 0x000000042f007220 */ /* 0x046fe20000400000 */
[C---:B------:R-:W-:Y:S01]  /*6170*/  FMUL R2, R47.reuse, R5 ;  /* 0x000000052f027220 */ /* 0x040fe20000400000 */
[C---:B------:R-:W-:Y:S01]  /*6180*/  FMUL R4, R47.reuse, R8 ;  /* 0x000000082f047220 */ /* 0x040fe20000400000 */
[----:B------:R-:W-:Y:S01]  /*6190*/  FMUL R3, R47, R6 ;  /* 0x000000062f037220 */ /* 0x000fe20000400000 */
[C---:B------:R-:W-:Y:S01]  /*61a0*/  FFMA R0, R49.reuse, R50, R0 ;  /* 0x0000003231007223 */ /* 0x040fe20000000000 */
[----:B------:R-:W-:Y:S01]  /*61b0*/  FFMA R2, R49, R51, R2 ;  /* 0x0000003331027223 */ /* 0x000fe20000000002 */
[C---:B------:R-:W-:Y:S01]  /*61c0*/  FMUL R5, R47.reuse, R9 ;  /* 0x000000092f057220 */ /* 0x040fe20000400000 */
        /* <DEDUP_REMOVED lines=16> */
[----:B------:R-:W-:Y:S02]  /*62d0*/  HADD2.F32 R32, -RZ, R57.H1_H1 ;  /* 0x30000039ff207230 */ /* 0x000fe40000004100 */
[C---:B------:R-:W-:Y:S01]  /*62e0*/  FMUL R26, R47.reuse, R30 ;  /* 0x0000001e2f1a7220 */ /* 0x040fe20000400000 */
[----:B------:R-:W-:Y:S01]  /*62f0*/  FMUL R29, R47, R33 ;  /* 0x000000212f1d7220 */ /* 0x000fe20000400000 */
[--C-:B------:R-:W-:Y:S02]  /*6300*/  HADD2.F32 R33, -RZ, R58.reuse.H0_H0 ;  /* 0x2000003aff217230 */ /* 0x100fe40000004100 */
[----:B------:R-:W-:Y:S01]  /*6310*/  FFMA R3, R49, R52, R3 ;  /* 0x0000003431037223 */ /* 0x000fe20000000003 */
[C---:B------:R-:W-:Y:S01]  /*6320*/  FMUL R7, R47.reuse, R7 ;  /* 0x000000072f077220 */ /* 0x040fe20000400000 */
[----:B------:R-:W-:Y:S01]  /*6330*/  FMUL R30, R47, R34 ;  /* 0x000000222f1e7220 */ /* 0x000fe20000400000 */
[----:B------:R-:W-:Y:S01]  /*6340*/  HADD2.F32 R34, -RZ, R58.H1_H1 ;  /* 0x3000003aff227230 */ /* 0x000fe20000004100 */
[----:B------:R-:W-:Y:S01]  /*6350*/  F2FP.F16.F32.PACK_AB R52, R2, R0 ;  /* 0x000000000234723e */ /* 0x000fe200000000ff */
[--C-:B------:R-:W-:Y:S02]  /*6360*/  HADD2.F32 R0, -RZ, R59.reuse.H0_H0 ;  /* 0x2000003bff007230 */ /* 0x100fe40000004100 */
[C---:B------:R-:W-:Y:S01]  /*6370*/  FFMA R7, R49.reuse, R32, R7 ;  /* 0x0000002031077223 */ /* 0x040fe20000000007 */
[----:B------:R-:W-:Y:S02]  /*6380*/  HADD2.F32 R2, -RZ, R59.H1_H1 ;  /* 0x3000003bff027230 */ /* 0x000fe40000004100 */
[C---:B------:R-:W-:Y:S01]  /*6390*/  FFMA R4, R49.reuse, R33, R4 ;  /* 0x0000002131047223 */ /* 0x040fe20000000004 */
[C---:B------:R-:W-:Y:S01]  /*63a0*/  FFMA R5, R49.reuse, R34, R5 ;  /* 0x0000002231057223 */ /* 0x040fe20000000005 */
[----:B------:R-:W-:Y:S01]  /*63b0*/  FFMA R6, R49, R0, R6 ;  /* 0x0000000031067223 */ /* 0x000fe20000000006 */
[--C-:B------:R-:W-:Y:S02]  /*63c0*/  HADD2.F32 R0, -RZ, R60.reuse.H0_H0 ;  /* 0x2000003cff007230 */ /* 0x100fe40000004100 */
[----:B------:R-:W-:Y:S01]  /*63d0*/  FMUL R11, R47, R11 ;  /* 0x0000000b2f0b7220 */ /* 0x000fe20000400000 */
[----:B------:R-:W-:Y:S01]  /*63e0*/  F2FP.F16.F32.PACK_AB R53, R7, R3 ;  /* 0x000000030735723e */ /* 0x000fe200000000ff */
[--C-:B------:R-:W-:Y:S02]  /*63f0*/  HADD2.F32 R3, -RZ, R61.reuse.H0_H0 ;  /* 0x2000003dff037230 */ /* 0x100fe40000004100 */
[----:B------:R-:W-:Y:S01]  /*6400*/  FMUL R15, R47, R15 ;  /* 0x0000000f2f0f7220 */ /* 0x000fe20000400000 */
[C---:B------:R-:W-:Y:S01]  /*6410*/  FFMA R11, R49.reuse, R2, R11 ;  /* 0x00000002310b7223 */ /* 0x040fe2000000000b */
[----:B------:R-:W-:Y:S02]  /*6420*/  HADD2.F32 R2, -RZ, R60.H1_H1 ;  /* 0x3000003cff027230 */ /* 0x000fe40000004100 */
[----:B------:R-:W-:Y:S01]  /*6430*/  FFMA R8, R49, R0, R8 ;  /* 0x0000000031087223 */ /* 0x000fe20000000008 */
[----:B------:R-:W-:Y:S02]  /*6440*/  HADD2.F32 R0, -RZ, R61.H1_H1 ;  /* 0x3000003dff007230 */ /* 0x000fe40000004100 */
[C---:B------:R-:W-:Y:S01]  /*6450*/  FMUL R19, R47.reuse, R19 ;  /* 0x000000132f137220 */ /* 0x040fe20000400000 */
[----:B------:R-:W-:Y:S01]  /*6460*/  FMUL R23, R47, R23 ;  /* 0x000000172f177220 */ /* 0x000fe20000400000 */
[C---:B------:R-:W-:Y:S01]  /*6470*/  FFMA R9, R49.reuse, R2, R9 ;  /* 0x0000000231097223 */ /* 0x040fe20000000009 */
[C---:B------:R-:W-:Y:S01]  /*6480*/  FFMA R10, R49.reuse, R3, R10 ;  /* 0x00000003310a7223 */ /* 0x040fe2000000000a */
[----:B------:R-:W-:Y:S01]  /*6490*/  FFMA R15, R49, R0, R15 ;  /* 0x00000000310f7223 */ /* 0x000fe2000000000f */
[--C-:B------:R-:W-:Y:S02]  /*64a0*/  HADD2.F32 R2, -RZ, R62.reuse.H0_H0 ;  /* 0x2000003eff027230 */ /* 0x100fe40000004100 */
[----:B------:R-:W-:Y:S01]  /*64b0*/  FMUL R27, R47, R27 ;  /* 0x0000001b2f1b7220 */ /* 0x000fe20000400000 */
[----:B------:R-:W-:Y:S01]  /*64c0*/  HADD2.F32 R0, -RZ, R62.H1_H1 ;  /* 0x3000003eff007230 */ /* 0x000fe20000004100 */
[----:B------:R-:W-:Y:S01]  /*64d0*/  F2FP.F16.F32.PACK_AB R54, R5, R4 ;  /* 0x000000040536723e */ /* 0x000fe200000000ff */
[--C-:B------:R-:W-:Y:S02]  /*64e0*/  HADD2.F32 R3, -RZ, R63.reuse.H0_H0 ;  /* 0x2000003fff037230 */ /* 0x100fe40000004100 */
[C---:B------:R-:W-:Y:S01]  /*64f0*/  FFMA R12, R49.reuse, R2, R12 ;  /* 0x00000002310c7223 */ /* 0x040fe2000000000c */
[--C-:B------:R-:W-:Y:S02]  /*6500*/  HADD2.F32 R2, -RZ, R68.reuse.H0_H0 ;  /* 0x20000044ff027230 */ /* 0x100fe40000004100 */
[C---:B------:R-:W-:Y:S01]  /*6510*/  FFMA R13, R49.reuse, R0, R13 ;  /* 0x00000000310d7223 */ /* 0x040fe2000000000d */
[----:B------:R-:W-:Y:S02]  /*6520*/  HADD2.F32 R0, -RZ, R63.H1_H1 ;  /* 0x3000003fff007230 */ /* 0x000fe40000004100 */
[----:B------:R-:W-:Y:S01]  /*6530*/  FFMA R14, R49, R3, R14 ;  /* 0x00000003310e7223 */ /* 0x000fe2000000000e */
[----:B------:R-:W-:Y:S01]  /*6540*/  HADD2.F32 R3, -RZ, R68.H1_H1 ;  /* 0x30000044ff037230 */ /* 0x000fe20000004100 */
[----:B------:R-:W-:Y:S01]  /*6550*/  F2FP.F16.F32.PACK_AB R55, R11, R6 ;  /* 0x000000060b37723e */ /* 0x000fe200000000ff */
[----:B------:R-:W-:Y:S01]  /*6560*/  FMUL R31, R47, R31 ;  /* 0x0000001f2f1f7220 */ /* 0x000fe20000400000 */
[C---:B------:R-:W-:Y:S01]  /*6570*/  FFMA R19, R49.reuse, R0, R19 ;  /* 0x0000000031137223 */ /* 0x040fe20000000013 */
[--C-:B------:R-:W-:Y:S02]  /*6580*/  HADD2.F32 R0, -RZ, R69.reuse.H0_H0 ;  /* 0x20000045ff007230 */ /* 0x100fe40000004100 */
[C---:B------:R-:W-:Y:S01]  /*6590*/  FFMA R16, R49.reuse, R2, R16 ;  /* 0x0000000231107223 */ /* 0x040fe20000000010 */
[----:B------:R1:W-:Y:S01]  /*65a0*/  STS.128 [R100], R52 ;  /* 0x0000003464007388 */ /* 0x0003e20000000c00 */
[C---:B------:R-:W-:Y:S01]  /*65b0*/  FFMA R17, R49.reuse, R3, R17 ;  /* 0x0000000331117223 */ /* 0x040fe20000000011 */
[----:B------:R-:W-:Y:S02]  /*65c0*/  HADD2.F32 R2, -RZ, R69.H1_H1 ;  /* 0x30000045ff027230 */ /* 0x000fe40000004100 */
[----:B------:R-:W-:Y:S01]  /*65d0*/  FFMA R18, R49, R0, R18 ;  /* 0x0000000031127223 */ /* 0x000fe20000000012 */
[--C-:B------:R-:W-:Y:S01]  /*65e0*/  HADD2.F32 R0, -RZ, R70.reuse.H0_H0 ;  /* 0x20000046ff007230 */ /* 0x100fe20000004100 */
[----:B------:R-:W-:Y:S01]  /*65f0*/  F2FP.F16.F32.PACK_AB R8, R9, R8 ;  /* 0x000000080908723e */ /* 0x000fe200000000ff */
[--C-:B------:R-:W-:Y:S02]  /*6600*/  HADD2.F32 R3, -RZ, R71.reuse.H0_H0 ;  /* 0x20000047ff037230 */ /* 0x100fe40000004100 */
[C---:B------:R-:W-:Y:S01]  /*6610*/  FFMA R23, R49.reuse, R2, R23 ;  /* 0x0000000231177223 */ /* 0x040fe20000000017 */
[----:B------:R-:W-:Y:S02]  /*6620*/  HADD2.F32 R2, -RZ, R70.H1_H1 ;  /* 0x30000046ff027230 */ /* 0x000fe40000004100 */
[----:B------:R-:W-:Y:S01]  /*6630*/  FFMA R20, R49, R0, R20 ;  /* 0x0000000031147223 */ /* 0x000fe20000000014 */
[----:B------:R-:W-:Y:S01]  /*6640*/  HADD2.F32 R0, -RZ, R71.H1_H1 ;  /* 0x30000047ff007230 */ /* 0x000fe20000004100 */
[----:B------:R-:W-:Y:S01]  /*6650*/  F2FP.F16.F32.PACK_AB R9, R15, R10 ;  /* 0x0000000a0f09723e */ /* 0x000fe200000000ff */
[----:B------:R-:W-:Y:S02]  /*6660*/  HADD2.F32 R4, -RZ, R79.H0_H0 ;  /* 0x2000004fff047230 */ /* 0x000fe40000004100 */
[C---:B------:R-:W-:Y:S01]  /*6670*/  FFMA R21, R49.reuse, R2, R21 ;  /* 0x0000000231157223 */ /* 0x040fe20000000015 */
[C---:B------:R-:W-:Y:S01]  /*6680*/  FFMA R22, R49.reuse, R3, R22 ;  /* 0x0000000331167223 */ /* 0x040fe20000000016 */
[----:B------:R-:W-:Y:S01]  /*6690*/  FFMA R27, R49, R0, R27 ;  /* 0x00000000311b7223 */ /* 0x000fe2000000001b */
[--C-:B------:R-:W-:Y:S01]  /*66a0*/  HADD2.F32 R2, -RZ, R76.reuse.H0_H0 ;  /* 0x2000004cff027230 */ /* 0x100fe20000004100 */
[----:B------:R-:W-:Y:S01]  /*66b0*/  F2FP.F16.F32.PACK_AB R10, R13, R12 ;  /* 0x0000000c0d0a723e */ /* 0x000fe200000000ff */
[----:B------:R-:W-:Y:S01]  /*66c0*/  HADD2.F32 R0, -RZ, R76.H1_H1 ;  /* 0x3000004cff007230 */ /* 0x000fe20000004100 */
[----:B------:R-:W-:Y:S01]  /*66d0*/  F2FP.F16.F32.PACK_AB R11, R19, R14 ;  /* 0x0000000e130b723e */ /* 0x000fe200000000ff */
[--C-:B------:R-:W-:Y:S02]  /*66e0*/  HADD2.F32 R3, -RZ, R77.reuse.H0_H0 ;  /* 0x2000004dff037230 */ /* 0x100fe40000004100 */
[C---:B------:R-:W-:Y:S01]  /*66f0*/  FFMA R24, R49.reuse, R2, R24 ;  /* 0x0000000231187223 */ /* 0x040fe20000000018 */
[--C-:B------:R-:W-:Y:S02]  /*6700*/  HADD2.F32 R2, -RZ, R78.reuse.H0_H0 ;  /* 0x2000004eff027230 */ /* 0x100fe40000004100 */
[C---:B------:R-:W-:Y:S01]  /*6710*/  FFMA R25, R49.reuse, R0, R25 ;  /* 0x0000000031197223 */ /* 0x040fe20000000019 */
[----:B------:R1:W-:Y:S01]  /*6720*/  STS.128 [R99+0x10], R8 ;  /* 0x0000100863007388 */ /* 0x0003e20000000c00 */
[----:B------:R-:W-:Y:S02]  /*6730*/  HADD2.F32 R0, -RZ, R77.H1_H1 ;  /* 0x3000004dff007230 */ /* 0x000fe40000004100 */
[----:B------:R-:W-:Y:S01]  /*6740*/  FFMA R26, R49, R3, R26 ;  /* 0x00000003311a7223 */ /* 0x000fe2000000001a */
[----:B------:R-:W-:Y:S01]  /*6750*/  HADD2.F32 R3, -RZ, R78.H1_H1 ;  /* 0x3000004eff037230 */ /* 0x000fe20000004100 */
[----:B------:R-:W-:Y:S01]  /*6760*/  F2FP.F16.F32.PACK_AB R16, R17, R16 ;  /* 0x000000101110723e */ /* 0x000fe200000000ff */
[----:B------:R-:W-:Y:S01]  /*6770*/  HADD2.F32 R5, -RZ, R79.H1_H1 ;  /* 0x3000004fff057230 */ /* 0x000fe20000004100 */
[----:B------:R-:W-:Y:S01]  /*6780*/  F2FP.F16.F32.PACK_AB R17, R23, R18 ;  /* 0x000000121711723e */ /* 0x000fe200000000ff */
[----:B------:R-:W-:Y:S01]  /*6790*/  FFMA R31, R49, R0, R31 ;  /* 0x00000000311f7223 */ /* 0x000fe2000000001f */
[----:B------:R-:W-:Y:S01]  /*67a0*/  FMUL R35, R47, R35 ;  /* 0x000000232f237220 */ /* 0x000fe20000400000 */
[----:B------:R-:W-:Y:S01]  /*67b0*/  F2FP.F16.F32.PACK_AB R18, R21, R20 ;  /* 0x000000141512723e */ /* 0x000fe200000000ff */
[----:B------:R-:W-:Y:S01]  /*67c0*/  FFMA R28, R49, R2, R28 ;  /* 0x00000002311c7223 */ /* 0x000fe2000000001c */
[----:B------:R-:W-:Y:S01]  /*67d0*/  F2FP.F16.F32.PACK_AB R19, R27, R22 ;  /* 0x000000161b13723e */ /* 0x000fe200000000ff */
[C---:B------:R-:W-:Y:S01]  /*67e0*/  FFMA R29, R49.reuse, R3, R29 ;  /* 0x00000003311d7223 */ /* 0x040fe2000000001d */
[C---:B------:R-:W-:Y:S01]  /*67f0*/  FFMA R30, R49.reuse, R4, R30 ;  /* 0x00000004311e7223 */ /* 0x040fe2000000001e */
[----:B------:R-:W-:Y:S01]  /*6800*/  FFMA R35, R49, R5, R35 ;  /* 0x0000000531237223 */ /* 0x000fe20000000023 */
[----:B------:R-:W-:Y:S01]  /*6810*/  F2FP.F16.F32.PACK_AB R24, R25, R24 ;  /* 0x000000181918723e */ /* 0x000fe200000000ff */
[----:B------:R1:W-:Y:S01]  /*6820*/  STS.128 [R98+0x20], R16 ;  /* 0x0000201062007388 */ /* 0x0003e20000000c00 */
[----:B------:R-:W-:Y:S02]  /*6830*/  F2FP.F16.F32.PACK_AB R25, R31, R26 ;  /* 0x0000001a1f19723e */ /* 0x000fe400000000ff */
[----:B------:R-:W-:Y:S02]  /*6840*/  F2FP.F16.F32.PACK_AB R26, R29, R28 ;  /* 0x0000001c1d1a723e */ /* 0x000fe400000000ff */
[----:B------:R-:W-:Y:S05]  /*6850*/  F2FP.F16.F32.PACK_AB R27, R35, R30 ;  /* 0x0000001e231b723e */ /* 0x000fea00000000ff */
[----:B------:R1:W-:Y:S01]  /*6860*/  STS.128 [R106+0x30], R24 ;  /* 0x000030186a007388 */ /* 0x0003e20000000c00 */
[----:B------:R-:W-:Y:S01]  /*6870*/  @!PT LDS RZ, [RZ] ;  /* 0x00000000fffff984 */ /* 0x000fe20000000800 */
[----:B------:R-:W-:Y:S01]  /*6880*/  @!PT LDS RZ, [RZ] ;  /* 0x00000000fffff984 */ /* 0x000fe20000000800 */
[----:B------:R-:W-:Y:S01]  /*6890*/  @!PT LDS RZ, [RZ] ;  /* 0x00000000fffff984 */ /* 0x000fe20000000800 */
[----:B------:R-:W-:Y:S01]  /*68a0*/  @!PT LDS RZ, [RZ] ;  /* 0x00000000fffff984 */ /* 0x000fe20000000800 */
[----:B------:R2:W-:Y:S07]  /*68b0*/  MEMBAR.ALL.CTA ;  /* 0x0000000000007992 */ /* 0x0005ee0000008000 */
[----:B--2---:R-:W2:Y:S02]  /*68c0*/  FENCE.VIEW.ASYNC.S ;  /* 0x00000000000073c6 */ /* 0x004ea40000000000 */
[----:B--2---:R-:W-:Y:S06]  /*68d0*/  BAR.SYNC.DEFER_BLOCKING 0x1, 0x80 ;  /* 0x0042000000007b1d */ /* 0x004fec0000010000 */
[----:B------:R-:W-:Y:S05]  /*68e0*/  @P0 BRA `(.L_x_108) ;  /* 0x0000000000280947 */ /* 0x000fea0003800000 */
[----:B------:R-:W-:Y:S02]  /*68f0*/  UIADD3 UR4, UPT, UPT, UR48, 0x200, URZ ;  /* 0x0000020030047890 */ /* 0x000fe4000fffe0ff */
[----:B------:R-:W-:Y:S01]  /*6900*/  UIADD3 UR6, UP0, UPT, UR52, 0x680, URZ ;  /* 0x0000068034067890 */ /* 0x000fe2000ff1e0ff */
[----:B------:R-:W-:Y:S03]  /*6910*/  UMOV UR43, UR36 ;  /* 0x00000024002b7c82 */ /* 0x000fe60008000000 */
[----:B------:R-:W-:Y:S01]  /*6920*/  MOV R93, UR4 ;  /* 0x00000004005d7c02 */ /* 0x000fe20008000f00 */
[----:B------:R-:W-:Y:S03]  /*6930*/  UIADD3.X UR7, UPT, UPT, URZ, UR53, URZ, UP0, !UPT ;  /* 0x00000035ff077290 */ /* 0x000fe600087fe4ff */
[----:B------:R-:W-:Y:S11]  /*6940*/  R2UR UR40, R93 ;  /* 0x000000005d2872ca */ /* 0x000ff600000e0000 */
[----:B------:R-:W-:Y:S02]  /*6950*/  @!UPT UIADD3 URZ, UPT, UPT, URZ, URZ, URZ ;  /* 0x000000fffffff290 */ /* 0x000fe4000fffe0ff */
[----:B------:R2:W-:Y:S01]  /*6960*/  UTMASTG.3D [UR40], [UR6] ;  /* 0x00000028060073b5 */ /* 0x0005e20008010000 */
[----:B------:R0:W-:Y:S01]  /*6970*/  UTMACMDFLUSH ;  /* 0x00000000000079b7 */ /* 0x0001e20000000000 */
[----:B--2---:R-:W-:Y:S04]  /*6980*/  DEPBAR.LE SB0, 0x1 ;  /* 0x000080400000791a */ /* 0x004fe80000000000 */
.L_x_108:
[----:B------:R-:W-:Y:S05]  /*6990*/  BSYNC.RECONVERGENT B0 ;  /* 0x0000000000007941 */ /* 0x000fea0003800200 */
.L_x_107:
[----:B------:R-:W-:Y:S01]  /*69a0*/  BAR.SYNC.DEFER_BLOCKING 0x1, 0x80 ;  /* 0x0042000000007b1d */ /* 0x000fe20000010000 */
[----:B------:R-:W-:Y:S01]  /*69b0*/  ISETP.NE.AND P1, PT, R107, RZ, PT ;  /* 0x000000ff6b00720c */ /* 0x000fe20003f25270 */
[----:B------:R-:W-:Y:S01]  /*69c0*/  UISETP.NE.AND UP0, UPT, UR49, URZ, UPT ;  /* 0x000000ff3100728c */ /* 0x000fe2000bf05270 */
[----:B------:R-:W-:Y:S11]  /*69d0*/  LEA R2, R65, UR48, 0x3 ;  /* 0x0000003041027c11 */ /* 0x000ff6000f8e18ff */
[----:B------:R-:W-:Y:S01]  /*69e0*/  @P1 SHF.L.U32 R3, R97, 0x1f, RZ ;  /* 0x0000001f61031819 */ /* 0x000fe200000006ff */
[----:B------:R-:W-:Y:S06]  /*69f0*/  BRA.U !UP0, `(.L_x_109) ;  /* 0x0000000108247547 */ /* 0x000fec000b800000 */
[----:B------:R-:W-:Y:S01]  /*6a00*/  IMAD.U32 R4, RZ, RZ, UR51 ;  /* 0x00000033ff047e24 */ /* 0x000fe2000f8e00ff */
[----:B------:R-:W-:Y:S01]  /*6a10*/  MOV R0, UR37 ;  /* 0x0000002500007c02 */ /* 0x000fe20008000f00 */
[----:B------:R-:W-:Y:S03]  /*6a20*/  UIADD3 UR51, UPT, UPT, UR51, 0x1, URZ ;  /* 0x0000000133337890 */ /* 0x000fe6000fffe0ff */
[----:B------:R-:W-:Y:S01]  /*6a30*/  @P1 LEA R4, R4, UR48, 0x3 ;  /* 0x0000003004041c11 */ /* 0x000fe2000f8e18ff */
[----:B------:R-:W-:Y:S04]  /*6a40*/  UISETP.NE.AND UP0, UPT, UR51, 0x4, UPT ;  /* 0x000000043300788c */ /* 0x000fe8000bf05270 */
[----:B------:R-:W-:Y:S01]  /*6a50*/  @P1 VIADD R4, R4, 0x80 ;  /* 0x0000008004041836 */ /* 0x000fe20000000000 */
[----:B------:R-:W-:Y:S04]  /*6a60*/  USEL UR51, UR51, URZ, UP0 ;  /* 0x000000ff33337287 */ /* 0x000fe80008000000 */
[----:B------:R-:W-:Y:S04]  /*6a70*/  @P1 PRMT R0, R0, 0x654, R4 ;  /* 0x0000065400001816 */ /* 0x000fe80000000004 */
[----:B------:R2:W-:Y:S04]  /*6a80*/  @P1 SYNCS.ARRIVE.TRANS64.RED.A1T0 RZ, [R0+URZ], RZ ;  /* 0x000000ff00ff19a7 */ /* 0x0005e800081004ff */
.L_x_109:
[----:B------:R-:W4:Y:S01]  /*6a90*/  @P1 SYNCS.PHASECHK.TRANS64.TRYWAIT P0, [R2+URZ+0x60], R3 ;  /* 0x00006003020015a7 */ /* 0x000f2200080011ff */
[----:B------:R-:W-:Y:S01]  /*6aa0*/  BSSY B1, `(.L_x_110) ;  /* 0x0000016000017945 */ /* 0x000fe20003800000 */
[----:B----4-:R-:W-:Y:S03]  /*6ab0*/  @P1 SEL R66, RZ, 0x1, !P0 ;  /* 0x00000001ff421807 */ /* 0x010fe60004000000 */
[----:B------:R-:W-:Y:S05]  /*6ac0*/  @!P1 BRA `(.L_x_111) ;  /* 0x00000000004c9947 */ /* 0x000fea0003800000 */
[----:B------:R-:W-:Y:S01]  /*6ad0*/  ISETP.NE.AND P0, PT, R66, RZ, PT ;  /* 0x000000ff4200720c */ /* 0x000fe20003f05270 */
[----:B------:R-:W-:Y:S01]  /*6ae0*/  BSSY B0, `(.L_x_112) ;  /* 0x000000b000007945 */ /* 0x000fe20003800000 */
[----:B------:R-:W-:Y:S11]  /*6af0*/  ISETP.NE.AND P1, PT, R67, RZ, PT ;  /* 0x000000ff4300720c */ /* 0x000ff60003f25270 */
[----:B------:R-:W-:Y:S02]  /*6b00*/  @!UPT UIADD3 URZ, UPT, UPT, URZ, URZ, URZ ;  /* 0x000000fffffff290 */ /* 0x000fe4000fffe0ff */
[C---:B------:R-:W-:Y:S01]  /*6b10*/  @P1 IMAD R6, R65.reuse, 0x2000, R100 ;  /* 0x0000200041061824 */ /* 0x040fe200078e0264 */
[C---:B------:R-:W-:Y:S01]  /*6b20*/  @P1 LEA R4, R65.reuse, R98, 0xd ;  /* 0x0000006241041211 */ /* 0x040fe200078e68ff */
[C---:B------:R-:W-:Y:S02]  /*6b30*/  @P1 IMAD R5, R65.reuse, 0x2000, R99 ;  /* 0x0000200041051824 */ /* 0x040fe400078e0263 */
[----:B------:R-:W-:Y:S01]  /*6b40*/  @P1 IMAD R3, R65, 0x2000, R106 ;  /* 0x0000200041031824 */ /* 0x000fe200078e026a */
[----:B------:R-:W-:Y:S06]  /*6b50*/  @P0 BRA `(.L_x_113) ;  /* 0x00000000000c0947 */ /* 0x000fec0003800000 */
[----:B--2---:R-:W-:Y:S04]  /*6b60*/  SHF.L.U32 R0, R97, 0x1f, RZ ;  /* 0x0000001f61007819 */ /* 0x004fe800000006ff */
[----:B------:R-:W2:Y:S02]  /*6b70*/  SYNCS.PHASECHK.TRANS64.TRYWAIT P0, [R2+URZ+0x60], R0 ;  /* 0x00006000020075a7 */ /* 0x000ea400080011ff */
[----:B--2---:R-:W-:Y:S05]  /*6b80*/  @!P0 BRA `(.L_x_114) ;  /* 0x0000003000948947 */ /* 0x004fea0003800000 */
.L_x_113:
[----:B------:R-:W-:Y:S05]  /*6b90*/  BSYNC B0 ;  /* 0x0000000000007941 */ /* 0x000fea0003800000 */
.L_x_112:
[----:B------:R-:W-:Y:S02]  /*6ba0*/  ISETP.NE.AND P0, PT, R67, RZ, PT ;  /* 0x000000ff4300720c */ /* 0x000fe40003f05270 */
[----:B------:R-:W-:Y:S11]  /*6bb0*/  IADD3 R65, PT, PT, R65, 0x1, RZ ;  /* 0x0000000141417810 */ /* 0x000ff60007ffe0ff */
[----:B------:R4:W1:Y:S04]  /*6bc0*/  @P0 LDS.128 R56, [R6] ;  /* 0x0000000006380984 */ /* 0x0008680000000c00 */
[----:B------:R4:W1:Y:S04]  /*6bd0*/  @P0 LDS.128 R60, [R5+0x10] ;  /* 0x00001000053c0984 */ /* 0x0008680000000c00 */
[----:B------:R4:W1:Y:S04]  /*6be0*/  @P0 LDS.128 R68, [R4+0x20] ;  /* 0x0000200004440984 */ /* 0x0008680000000c00 */
[----:B------:R4:W1:Y:S02]  /*6bf0*/  @P0 LDS.128 R76, [R3+0x30] ;  /* 0x00003000034c0984 */ /* 0x0008640000000c00 */
.L_x_111:
[----:B------:R-:W-:Y:S05]  /*6c00*/  BSYNC B1 ;  /* 0x0000000000017941 */ /* 0x000fea0003800000 */
.L_x_110:
[----:B--2---:R-:W-:Y:S05]  /*6c10*/  VIADD R0, R48, 0x20 ;  /* 0x0000002030007836 */ /* 0x004fea0000000000 */
[----:B------:R-:W-:Y:S04]  /*6c20*/  SHF.R.U32.HI R0, RZ, 0x15, R0 ;  /* 0x00000015ff007819 */ /* 0x000fe80000011600 */
[----:B------:R-:W-:Y:S11]  /*6c30*/  LOP3.LUT P0, RZ, R0, 0x3, R92, 0x48, !PT ;  /* 0x0000000300ff7812 */ /* 0x000ff6000780485c */
[----:B------:R-:W-:Y:S02]  /*6c40*/  @!UPT UIADD3 URZ, UPT, UPT, URZ, URZ, URZ ;  /* 0x000000fffffff290 */ /* 0x000fe4000fffe0ff */
[----:B------:R-:W-:Y:S05]  /*6c50*/  @!P0 BRA `(.L_x_115) ;  /* 0x0000000000408947 */ /* 0x000fea0003800000 */
[----:B------:R-:W2:Y:S01]  /*6c60*/  LDCU.64 UR8, c[0x4][0x70] ;  /* 0x01000e00ff0877ac */ /* 0x000ea20008000a00 */
[----:B----4-:R-:W-:Y:S01]  /*6c70*/  MOV R3, 0x0 ;  /* 0x0000000000037802 */ /* 0x010fe20000000f00 */
[----:B------:R-:W-:Y:S02]  /*6c80*/  HFMA2 R12, -RZ, RZ, 0, 5.9604644775390625e-08 ;  /* 0x00000001ff0c7431 */ /* 0x000fe400000001ff */
[----:B-1----:R-:W-:Y:S02]  /*6c90*/  IMAD.MOV.U32 R8, RZ, RZ, 0x192 ;  /* 0x00000192ff087424 */ /* 0x002fe400078e00ff */
[----:B------:R-:W-:Y:S01]  /*6ca0*/  IMAD.MOV.U32 R13, RZ, RZ, RZ ;  /* 0x000000ffff0d7224 */ /* 0x000fe200078e00ff */
[----:B------:R-:W1:Y:S01]  /*6cb0*/  LDCU.64 UR6, c[0x4][0x78] ;  /* 0x01000f00ff0677ac */ /* 0x000e620008000a00 */
[----:B------:R-:W4:Y:S01]  /*6cc0*/  LDC.64 R2, c[0x4][R3] ;  /* 0x0100000003027b82 */ /* 0x000f220000000a00 */
[----:B------:R-:W5:Y:S01]  /*6cd0*/  LDCU.64 UR4, c[0x4][0x10] ;  /* 0x01000200ff0477ac */ /* 0x000f620008000a00 */
[----:B--2---:R-:W-:Y:S01]  /*6ce0*/  MOV R5, UR9 ;  /* 0x0000000900057c02 */ /* 0x004fe20008000f00 */
[----:B------:R-:W-:Y:S01]  /*6cf0*/  IMAD.U32 R4, RZ, RZ, UR8 ;  /* 0x00000008ff047e24 */ /* 0x000fe2000f8e00ff */
[----:B-1----:R-:W-:Y:S01]  /*6d00*/  MOV R7, UR7 ;  /* 0x0000000700077c02 */ /* 0x002fe20008000f00 */
[----:B------:R-:W-:Y:S01]  /*6d10*/  IMAD.U32 R6, RZ, RZ, UR6 ;  /* 0x00000006ff067e24 */ /* 0x000fe2000f8e00ff */
[----:B-----5:R-:W-:Y:S01]  /*6d20*/  MOV R11, UR5 ;  /* 0x00000005000b7c02 */ /* 0x020fe20008000f00 */
[----:B------:R-:W-:Y:S02]  /*6d30*/  IMAD.U32 R10, RZ, RZ, UR4 ;  /* 0x00000004ff0a7e24 */ /* 0x000fe4000f8e00ff */
[----:B------:R-:W-:Y:S07]  /*6d40*/  LEPC R20, `(.L_x_115) ;  /* 0x000000001014794e */ /* 0x000fee0000000000 */
[----:B---34-:R-:W-:Y:S05]  /*6d50*/  CALL.ABS.NOINC R2 ;  /* 0x0000000002007343 */ /* 0x018fea0003c00000 */
.L_x_115:
[----:B------:R-:W-:Y:S05]  /*6d60*/  WARPSYNC.ALL ;  /* 0x0000000000007948 */ /* 0x000fea0003800000 */
[----:B------:R-:W-:Y:S01]  /*6d70*/  R2UR UR4, R48 ;  /* 0x00000000300472ca */ /* 0x000fe200000e0000 */
[--C-:B-1--4-:R-:W-:Y:S01]  /*6d80*/  HADD2.F32 R3, -RZ, R56.reuse.H0_H0 ;  /* 0x20000038ff037230 */ /* 0x112fe20000004100 */
[----:B------:R-:W-:Y:S01]  /*6d90*/  ISETP.NE.AND P6, PT, R107, RZ, PT ;  /* 0x000000ff6b00720c */ /* 0x000fe20003fc5270 */
[--C-:B------:R-:W-:Y:S01]  /*6da0*/  HADD2.F32 R51, -RZ, R57.reuse.H1_H1 ;  /* 0x30000039ff337230 */ /* 0x100fe20000004100 */
[----:B------:R-:W-:Y:S01]  /*6db0*/  MOV R50, UR51 ;  /* 0x0000003300327c02 */ /* 0x000fe20008000f00 */
[----:B------:R-:W-:Y:S01]  /*6dc0*/  BSSY.RECONVERGENT B0, `(.L_x_116) ;  /* 0x000008c000007945 */ /* 0x000fe20003800200 */
[----:B------:R-:W-:Y:S02]  /*6dd0*/  MOV R72, UR37 ;  /* 0x0000002500487c02 */ /* 0x000fe40008000f00 */
[----:B------:R-:W-:Y:S05]  /*6de0*/  ISETP.NE.AND P0, PT, R102, RZ, PT ;  /* 0x000000ff6600720c */ /* 0x000fea0003f05270 */
[----:B------:R-:W1:Y:S02]  /*6df0*/  LDTM.x32 R4, tmem[UR4+0x20] ;  /* 0x00002004000479ee */ /* 0x000e6400082c0000 */
[----:B------:R-:W-:Y:S04]  /*6e00*/  @P6 LEA R50, R50, UR48, 0x3 ;  /* 0x0000003032326c11 */ /* 0x000fe8000f8e18ff */
[----:B------:R-:W-:Y:S04]  /*6e10*/  @P6 IADD3 R50, PT, PT, R50, 0x80, RZ ;  /* 0x0000008032326810 */ /* 0x000fe80007ffe0ff */
[----:B------:R-:W-:Y:S01]  /*6e20*/  @P6 PRMT R72, R72, 0x654, R50 ;  /* 0x0000065448486816 */ /* 0x000fe20000000032 */
[----:B------:R-:W-:Y:S02]  /*6e30*/  HADD2.F32 R50, -RZ, R57.H0_H0 ;  /* 0x20000039ff327230 */ /* 0x000fe40000004100 */
[C---:B-1----:R-:W-:Y:S01]  /*6e40*/  FMUL R0, R47.reuse, R4 ;  /* 0x000000042f007220 */ /* 0x042fe20000400000 */
[----:B------:R-:W-:Y:S02]  /*6e50*/  HADD2.F32 R4, -RZ, R56.H1_H1 ;  /* 0x30000038ff047230 */ /* 0x000fe40000004100 */
[C---:B------:R-:W-:Y:S01]  /*6e60*/  FMUL R2, R47.reuse, R5 ;  /* 0x000000052f027220 */ /* 0x040fe20000400000 */
[----:B------:R-:W-:Y:S01]  /*6e70*/  FMUL R7, R47, R7 ;  /* 0x000000072f077220 */ /* 0x000fe20000400000 */
[----:B------:R-:W-:Y:S01]  /*6e80*/  FFMA R0, R49, R3, R0 ;  /* 0x0000000331007223 */ /* 0x000fe20000000000 */
[----:B------:R-:W-:Y:S01]  /*6e90*/  FMUL R3, R47, R6 ;  /* 0x000000062f037220 */ /* 0x000fe20000400000 */
[----:B------:R-:W-:Y:S01]  /*6ea0*/  FFMA R2, R49, R4, R2 ;  /* 0x0000000431027223 */ /* 0x000fe20000000002 */
[C---:B------:R-:W-:Y:S01]  /*6eb0*/  FMUL R4, R47.reuse, R8 ;  /* 0x000000082f047220 */ /* 0x040fe20000400000 */
[----:B------:R-:W-:Y:S01]  /*6ec0*/  FMUL R8, R47, R12 ;  /* 0x0000000c2f087220 */ /* 0x000fe20000400000 */
[----:B------:R-:W-:Y:S01]  /*6ed0*/  FFMA R3, R49, R50, R3 ;  /* 0x0000003231037223 */ /* 0x000fe20000000003 */
[C---:B------:R-:W-:Y:S01]  /*6ee0*/  FMUL R12, R47.reuse, R16 ;  /* 0x000000102f0c7220 */ /* 0x040fe20000400000 */
[C---:B------:R-:W-:Y:S01]  /*6ef0*/  FMUL R16, R47.reuse, R20 ;  /* 0x000000142f107220 */ /* 0x040fe20000400000 */
[C---:B------:R-:W-:Y:S01]  /*6f00*/  FMUL R20, R47.reuse, R24 ;  /* 0x000000182f147220 */ /* 0x040fe20000400000 */
[C---:B------:R-:W-:Y:S01]  /*6f10*/  FMUL R24, R47.reuse, R28 ;  /* 0x0000001c2f187220 */ /* 0x040fe20000400000 */
[C---:B------:R-:W-:Y:S01]  /*6f20*/  FMUL R28, R47.reuse, R32 ;  /* 0x000000202f1c7220 */ /* 0x040fe20000400000 */
[--C-:B------:R-:W-:Y:S01]  /*6f30*/  HADD2.F32 R32, -RZ, R58.reuse.H0_H0 ;  /* 0x2000003aff207230 */ /* 0x100fe20000004100 */
[----:B------:R-:W-:Y:S01]  /*6f40*/  F2FP.F16.F32.PACK_AB R52, R2, R0 ;  /* 0x000000000234723e */ /* 0x000fe200000000ff */
[----:B------:R-:W-:Y:S02]  /*6f50*/  HADD2.F32 R0, -RZ, R58.H1_H1 ;  /* 0x3000003aff007230 */ /* 0x000fe40000004100 */
[----:B------:R-:W-:Y:S01]  /*6f60*/  FMUL R5, R47, R9 ;  /* 0x000000092f057220 */ /* 0x000fe20000400000 */
[--C-:B------:R-:W-:Y:S02]  /*6f70*/  HADD2.F32 R2, -RZ, R59.reuse.H0_H0 ;  /* 0x2000003bff027230 */ /* 0x100fe40000004100 */
[C---:B------:R-:W-:Y:S01]  /*6f80*/  FFMA R7, R49.reuse, R51, R7 ;  /* 0x0000003331077223 */ /* 0x040fe20000000007 */
[C---:B------:R-:W-:Y:S01]  /*6f90*/  FFMA R4, R49.reuse, R32, R4 ;  /* 0x0000002031047223 */ /* 0x040fe20000000004 */
[----:B------:R-:W-:Y:S02]  /*6fa0*/  HADD2.F32 R32, -RZ, R59.H1_H1 ;  /* 0x3000003bff207230 */ /* 0x000fe40000004100 */
[----:B------:R-:W-:Y:S01]  /*6fb0*/  FFMA R5, R49, R0, R5 ;  /* 0x0000000031057223 */ /* 0x000fe20000000005 */
[--C-:B------:R-:W-:Y:S01]  /*6fc0*/  HADD2.F32 R0, -RZ, R60.reuse.H0_H0 ;  /* 0x2000003cff007230 */ /* 0x100fe20000004100 */
[----:B------:R-:W-:Y:S01]  /*6fd0*/  F2FP.F16.F32.PACK_AB R53, R7, R3 ;  /* 0x000000030735723e */ /* 0x000fe200000000ff */
[----:B------:R-:W-:Y:S01]  /*6fe0*/  FMUL R6, R47, R10 ;  /* 0x0000000a2f067220 */ /* 0x000fe20000400000 */
[--C-:B------:R-:W-:Y:S01]  /*6ff0*/  HADD2.F32 R3, -RZ, R61.reuse.H0_H0 ;  /* 0x2000003dff037230 */ /* 0x100fe20000004100 */
[----:B------:R-:W-:Y:S01]  /*7000*/  F2FP.F16.F32.PACK_AB R54, R5, R4 ;  /* 0x000000040536723e */ /* 0x000fe200000000ff */
[----:B------:R-:W-:Y:S01]  /*7010*/  FMUL R11, R47, R11 ;  /* 0x0000000b2f0b7220 */ /* 0x000fe20000400000 */
[----:B------:R-:W-:Y:S01]  /*7020*/  FFMA R6, R49, R2, R6 ;  /* 0x0000000231067223 */ /* 0x000fe20000000006 */
[----:B------:R-:W-:Y:S02]  /*7030*/  HADD2.F32 R2, -RZ, R60.H1_H1 ;  /* 0x3000003cff027230 */ /* 0x000fe40000004100 */
[----:B------:R-:W-:Y:S01]  /*7040*/  FMUL R9, R47, R13 ;  /* 0x0000000d2f097220 */ /* 0x000fe20000400000 */
[C---:B------:R-:W-:Y:S01]  /*7050*/  FFMA R11, R49.reuse, R32, R11 ;  /* 0x00000020310b7223 */ /* 0x040fe2000000000b */
[----:B------:R-:W-:Y:S01]  /*7060*/  FFMA R8, R49, R0, R8 ;  /* 0x0000000031087223 */ /* 0x000fe20000000008 */
[C---:B------:R-:W-:Y:S01]  /*7070*/  FMUL R10, R47.reuse, R14 ;  /* 0x0000000e2f0a7220 */ /* 0x040fe20000400000 */
[----:B------:R-:W-:Y:S02]  /*7080*/  HADD2.F32 R0, -RZ, R61.H1_H1 ;  /* 0x3000003dff007230 */ /* 0x000fe40000004100 */
[----:B------:R-:W-:Y:S01]  /*7090*/  FMUL R15, R47, R15 ;  /* 0x0000000f2f0f7220 */ /* 0x000fe20000400000 */
[C---:B------:R-:W-:Y:S01]  /*70a0*/  FFMA R9, R49.reuse, R2, R9 ;  /* 0x0000000231097223 */ /* 0x040fe20000000009 */
[C---:B------:R-:W-:Y:S01]  /*70b0*/  FFMA R10, R49.reuse, R3, R10 ;  /* 0x00000003310a7223 */ /* 0x040fe2000000000a */
[--C-:B------:R-:W-:Y:S02]  /*70c0*/  HADD2.F32 R2, -RZ, R62.reuse.H0_H0 ;  /* 0x2000003eff027230 */ /* 0x100fe40000004100 */
[----:B------:R-:W-:Y:S01]  /*70d0*/  FFMA R15, R49, R0, R15 ;  /* 0x00000000310f7223 */ /* 0x000fe2000000000f */
[----:B------:R-:W-:Y:S02]  /*70e0*/  HADD2.F32 R3, -RZ, R62.H1_H1 ;  /* 0x3000003eff037230 */ /* 0x000fe40000004100 */
[C---:B------:R-:W-:Y:S01]  /*70f0*/  FMUL R13, R47.reuse, R17 ;  /* 0x000000112f0d7220 */ /* 0x040fe20000400000 */
[--C-:B------:R-:W-:Y:S02]  /*7100*/  HADD2.F32 R0, -RZ, R63.reuse.H0_H0 ;  /* 0x2000003fff007230 */ /* 0x100fe40000004100 */
[----:B------:R-:W-:Y:S01]  /*7110*/  FMUL R14, R47, R18 ;  /* 0x000000122f0e7220 */ /* 0x000fe20000400000 */
[C---:B------:R-:W-:Y:S01]  /*7120*/  FFMA R12, R49.reuse, R2, R12 ;  /* 0x00000002310c7223 */ /* 0x040fe2000000000c */
[C---:B------:R-:W-:Y:S01]  /*7130*/  FFMA R13, R49.reuse, R3, R13 ;  /* 0x00000003310d7223 */ /* 0x040fe2000000000d */
[----:B------:R-:W-:Y:S02]  /*7140*/  HADD2.F32 R2, -RZ, R63.H1_H1 ;  /* 0x3000003fff027230 */ /* 0x000fe40000004100 */
[----:B------:R-:W-:Y:S01]  /*7150*/  FFMA R14, R49, R0, R14 ;  /* 0x00000000310e7223 */ /* 0x000fe2000000000e */
[C---:B------:R-:W-:Y:S01]  /*7160*/  FMUL R19, R47.reuse, R19 ;  /* 0x000000132f137220 */ /* 0x040fe20000400000 */
[--C-:B------:R-:W-:Y:S02]  /*7170*/  HADD2.F32 R0, -RZ, R68.reuse.H0_H0 ;  /* 0x20000044ff007230 */ /* 0x100fe40000004100 */
[----:B------:R-:W-:Y:S01]  /*7180*/  FMUL R17, R47, R21 ;  /* 0x000000152f117220 */ /* 0x000fe20000400000 */
[--C-:B------:R-:W-:Y:S02]  /*7190*/  HADD2.F32 R3, -RZ, R69.reuse.H0_H0 ;  /* 0x20000045ff037230 */ /* 0x100fe40000004100 */
[C---:B------:R-:W-:Y:S01]  /*71a0*/  FFMA R19, R49.reuse, R2, R19 ;  /* 0x0000000231137223 */ /* 0x040fe20000000013 */
[----:B------:R-:W-:Y:S02]  /*71b0*/  HADD2.F32 R2, -RZ, R68.H1_H1 ;  /* 0x30000044ff027230 */ /* 0x000fe40000004100 */
        /* <DEDUP_REMOVED lines=9> */
[----:B------:R-:W-:Y:S01]  /*7250*/  FMUL R21, R47, R25 ;  /* 0x000000192f157220 */ /* 0x000fe20000400000 */
[----:B------:R-:W-:Y:S01]  /*7260*/  F2FP.F16.F32.PACK_AB R55, R11, R6 ;  /* 0x000000060b37723e */ /* 0x000fe200000000ff */
[--C-:B------:R-:W-:Y:S02]  /*7270*/  HADD2.F32 R3, -RZ, R71.reuse.H0_H0 ;  /* 0x20000047ff037230 */ /* 0x100fe40000004100 */
[----:B------:R-:W-:Y:S01]  /*7280*/  FMUL R22, R47, R26 ;  /* 0x0000001a2f167220 */ /* 0x000fe20000400000 */
[C---:B------:R-:W-:Y:S01]  /*7290*/  FFMA R20, R49.reuse, R2, R20 ;  /* 0x0000000231147223 */ /* 0x040fe20000000014 */
[C---:B------:R-:W-:Y:S01]  /*72a0*/  FFMA R21, R49.reuse, R0, R21 ;  /* 0x0000000031157223 */ /* 0x040fe20000000015 */
[----:B------:R1:W-:Y:S01]  /*72b0*/  STS.128 [R100+0x2000], R52 ;  /* 0x0020003464007388 */ /* 0x0003e20000000c00 */
[----:B------:R-:W-:Y:S02]  /*72c0*/  HADD2.F32 R0, -RZ, R71.H1_H1 ;  /* 0x30000047ff007230 */ /* 0x000fe40000004100 */
[----:B------:R-:W-:Y:S01]  /*72d0*/  FFMA R22, R49, R3, R22 ;  /* 0x0000000331167223 */ /* 0x000fe20000000016 */
[----:B------:R-:W-:Y:S01]  /*72e0*/  FMUL R27, R47, R27 ;  /* 0x0000001b2f1b7220 */ /* 0x000fe20000400000 */
[--C-:B------:R-:W-:Y:S01]  /*72f0*/  HADD2.F32 R2, -RZ, R76.reuse.H0_H0 ;  /* 0x2000004cff027230 */ /* 0x100fe20000004100 */
[----:B------:R-:W-:Y:S01]  /*7300*/  F2FP.F16.F32.PACK_AB R8, R9, R8 ;  /* 0x000000080908723e */ /* 0x000fe200000000ff */
[----:B------:R-:W-:Y:S01]  /*7310*/  HADD2.F32 R3, -RZ, R76.H1_H1 ;  /* 0x3000004cff037230 */ /* 0x000fe20000004100 */
[----:B------:R-:W-:Y:S01]  /*7320*/  F2FP.F16.F32.PACK_AB R9, R15, R10 ;  /* 0x0000000a0f09723e */ /* 0x000fe200000000ff */
[----:B------:R-:W-:Y:S01]  /*7330*/  FMUL R25, R47, R29 ;  /* 0x0000001d2f197220 */ /* 0x000fe20000400000 */
[--C-:B------:R-:W-:Y:S01]  /*7340*/  HADD2.F32 R4, -RZ, R77.reuse.H0_H0 ;  /* 0x2000004dff047230 */ /* 0x100fe20000004100 */
[----:B------:R-:W-:Y:S01]  /*7350*/  F2FP.F16.F32.PACK_AB R10, R13, R12 ;  /* 0x0000000c0d0a723e */ /* 0x000fe200000000ff */
[----:B------:R-:W-:Y:S01]  /*7360*/  FMUL R26, R47, R30 ;  /* 0x0000001e2f1a7220 */ /* 0x000fe20000400000 */
[----:B------:R-:W-:Y:S01]  /*7370*/  F2FP.F16.F32.PACK_AB R11, R19, R14 ;  /* 0x0000000e130b723e */ /* 0x000fe200000000ff */
[C---:B------:R-:W-:Y:S01]  /*7380*/  FFMA R27, R49.reuse, R0, R27 ;  /* 0x00000000311b7223 */ /* 0x040fe2000000001b */
[C---:B------:R-:W-:Y:S01]  /*7390*/  FFMA R24, R49.reuse, R2, R24 ;  /* 0x0000000231187223 */ /* 0x040fe20000000018 */
[----:B------:R-:W-:Y:S02]  /*73a0*/  HADD2.F32 R0, -RZ, R77.H1_H1 ;  /* 0x3000004dff007230 */ /* 0x000fe40000004100 */
[----:B------:R-:W-:Y:S01]  /*73b0*/  FFMA R25, R49, R3, R25 ;  /* 0x0000000331197223 */ /* 0x000fe20000000019 */
[----:B------:R1:W-:Y:S01]  /*73c0*/  STS.128 [R99+0x2010], R8 ;  /* 0x0020100863007388 */ /* 0x0003e20000000c00 */
[----:B------:R-:W-:Y:S01]  /*73d0*/  FMUL R31, R47, R31 ;  /* 0x0000001f2f1f7220 */ /* 0x000fe20000400000 */
[--C-:B------:R-:W-:Y:S02]  /*73e0*/  HADD2.F32 R2, -RZ, R78.reuse.H0_H0 ;  /* 0x2000004eff027230 */ /* 0x100fe40000004100 */
[----:B------:R-:W-:Y:S01]  /*73f0*/  FFMA R26, R49, R4, R26 ;  /* 0x00000004311a7223 */ /* 0x000fe2000000001a */
[----:B------:R-:W-:Y:S02]  /*7400*/  HADD2.F32 R3, -RZ, R78.H1_H1 ;  /* 0x3000004eff037230 */ /* 0x000fe40000004100 */
[----:B------:R-:W-:Y:S01]  /*7410*/  FMUL R29, R47, R33 ;  /* 0x000000212f1d7220 */ /* 0x000fe20000400000 */
[--C-:B------:R-:W-:Y:S01]  /*7420*/  HADD2.F32 R4, -RZ, R79.reuse.H0_H0 ;  /* 0x2000004fff047230 */ /* 0x100fe20000004100 */
[----:B------:R-:W-:Y:S01]  /*7430*/  F2FP.F16.F32.PACK_AB R16, R17, R16 ;  /* 0x000000101110723e */ /* 0x000fe200000000ff */
[----:B------:R-:W-:Y:S01]  /*7440*/  FMUL R30, R47, R34 ;  /* 0x000000222f1e7220 */ /* 0x000fe20000400000 */
        /* <DEDUP_REMOVED lines=14> */
[----:B------:R-:W-:Y:S02]  /*7530*/  F2FP.F16.F32.PACK_AB R27, R35, R30 ;  /* 0x0000001e231b723e */ /* 0x000fe400000000ff */
[----:B------:R-:W-:Y:S02]  /*7540*/  LEA R0, R65, UR48, 0x3 ;  /* 0x0000003041007c11 */ /* 0x000fe4000f8e18ff */
[----:B------:R-:W-:Y:S01]  /*7550*/  @P6 SHF.L.U32 R2, R97, 0x1f, RZ ;  /* 0x0000001f61026819 */ /* 0x000fe200000006ff */
        /* <DEDUP_REMOVED lines=9> */
[----:B------:R-:W-:Y:S02]  /*75f0*/  UIADD3 UR8, UP0, UPT, UR52, 0x680, URZ ;  /* 0x0000068034087890 */ /* 0x000fe4000ff1e0ff */
[----:B------:R-:W-:Y:S02]  /*7600*/  UIADD3 UR5, UPT, UPT, UR41, 0x20, URZ ;  /* 0x0000002029057890 */ /* 0x000fe4000fffe0ff */
[----:B------:R-:W-:Y:S02]  /*7610*/  UIADD3 UR4, UPT, UPT, UR48, 0x2200, URZ ;  /* 0x0000220030047890 */ /* 0x000fe4000fffe0ff */
[----:B------:R-:W-:Y:S01]  /*7620*/  UIADD3.X UR9, UPT, UPT, URZ, UR53, URZ, UP0, !UPT ;  /* 0x00000035ff097290 */ /* 0x000fe200087fe4ff */
[----:B------:R-:W-:Y:S01]  /*7630*/  UMOV UR6, UR42 ;  /* 0x0000002a00067c82 */ /* 0x000fe20008000000 */
[----:B------:R-:W-:Y:S07]  /*7640*/  UMOV UR7, UR36 ;  /* 0x0000002400077c82 */ /* 0x000fee0008000000 */
[----:B------:R2:W-:Y:S01]  /*7650*/  UTMASTG.3D [UR4], [UR8] ;  /* 0x00000004080073b5 */ /* 0x0005e20008010000 */
[----:B------:R0:W-:Y:S01]  /*7660*/  UTMACMDFLUSH ;  /* 0x00000000000079b7 */ /* 0x0001e20000000000 */
[----:B--2---:R-:W-:Y:S04]  /*7670*/  DEPBAR.LE SB0, 0x1 ;  /* 0x000080400000791a */ /* 0x004fe80000000000 */
.L_x_117:
[----:B------:R-:W-:Y:S05]  /*7680*/  BSYNC.RECONVERGENT B0 ;  /* 0x0000000000007941 */ /* 0x000fea0003800200 */
.L_x_116:
[----:B------:R-:W-:Y:S01]  /*7690*/  BAR.SYNC.DEFER_BLOCKING 0x1, 0x80 ;  /* 0x0042000000007b1d */ /* 0x000fe20000010000 */
[----:B------:R-:W-:Y:S04]  /*76a0*/  UIADD3 UR40, UPT, UPT, UR51, 0x1, URZ ;  /* 0x0000000133287890 */ /* 0x000fe8000fffe0ff */
[----:B------:R-:W-:Y:S04]  /*76b0*/  UISETP.NE.AND UP0, UPT, UR40, 0x4, UPT ;  /* 0x000000042800788c */ /* 0x000fe8000bf05270 */
[----:B------:R-:W-:Y:S01]  /*76c0*/  USEL UR40, UR40, URZ, UP0 ;  /* 0x000000ff28287287 */ /* 0x000fe20008000000 */
[----:B------:R2:W-:Y:S01]  /*76d0*/  @P6 SYNCS.ARRIVE.TRANS64.RED.A1T0 RZ, [R72+URZ], RZ ;  /* 0x000000ff48ff69a7 */ /* 0x0005e200081004ff */
[----:B------:R-:W-:Y:S01]  /*76e0*/  BSSY B1, `(.L_x_118) ;  /* 0x0000017000017945 */ /* 0x000fe20003800000 */
[----:B------:R-:W4:Y:S02]  /*76f0*/  @P6 SYNCS.PHASECHK.TRANS64.TRYWAIT P0, [R0+URZ+0x60], R2 ;  /* 0x00006002000065a7 */ /* 0x000f2400080011ff */
[----:B----4-:R-:W-:Y:S01]  /*7700*/  @P6 SEL R66, RZ, 0x1, !P0 ;  /* 0x00000001ff426807 */ /* 0x010fe20004000000 */
[----:B--2---:R-:W-:Y:S06]  /*7710*/  @!P6 BRA `(.L_x_119) ;  /* 0x00000000004ce947 */ /* 0x004fec0003800000 */
        /* <DEDUP_REMOVED lines=9> */
[----:B------:R-:W-:Y:S04]  /*77b0*/  SHF.L.U32 R6, R97, 0x1f, RZ ;  /* 0x0000001f61067819 */ /* 0x000fe800000006ff */
[----:B------:R-:W2:Y:S02]  /*77c0*/  SYNCS.PHASECHK.TRANS64.TRYWAIT P0, [R0+URZ+0x60], R6 ;  /* 0x00006006000075a7 */ /* 0x000ea400080011ff */
[----:B--2---:R-:W-:Y:S05]  /*77d0*/  @!P0 BRA `(.L_x_122) ;  /* 0x0000002400948947 */ /* 0x004fea0003800000 */
.L_x_121:
[----:B------:R-:W-:Y:S05]  /*77e0*/  BSYNC B0 ;  /* 0x0000000000007941 */ /* 0x000fea0003800000 */
.L_x_120:
[----:B------:R-:W-:Y:S02]  /*77f0*/  ISETP.NE.AND P0, PT, R67, RZ, PT ;  /* 0x000000ff4300720c */ /* 0x000fe40003f05270 */
[----:B------:R-:W-:Y:S11]  /*7800*/  IADD3 R65, PT, PT, R65, 0x1, RZ ;  /* 0x0000000141417810 */ /* 0x000ff60007ffe0ff */
[----:B------:R4:W1:Y:S04]  /*7810*/  @P0 LDS.128 R56, [R5] ;  /* 0x0000000005380984 */ /* 0x0008680000000c00 */
[----:B------:R4:W1:Y:S04]  /*7820*/  @P0 LDS.128 R60, [R4+0x10] ;  /* 0x00001000043c0984 */ /* 0x0008680000000c00 */
[----:B------:R4:W1:Y:S04]  /*7830*/  @P0 LDS.128 R68, [R3+0x20] ;  /* 0x0000200003440984 */ /* 0x0008680000000c00 */
[----:B------:R4:W1:Y:S02]  /*7840*/  @P0 LDS.128 R76, [R2+0x30] ;  /* 0x00003000024c0984 */ /* 0x0008640000000c00 */
.L_x_119:
[----:B------:R-:W-:Y:S05]  /*7850*/  BSYNC B1 ;  /* 0x0000000000017941 */ /* 0x000fea0003800000 */
.L_x_118:
        /* <DEDUP_REMOVED lines=21> */
.L_x_123:
        /* <DEDUP_REMOVED lines=146> */
.L_x_125:
[----:B------:R-:W-:Y:S05]  /*82d0*/  BSYNC.RECONVERGENT B0 ;  /* 0x0000000000007941 */ /* 0x000fea0003800200 */
.L_x_124:
        /* <DEDUP_REMOVED lines=21> */
.L_x_129:
[----:B------:R-:W-:Y:S05]  /*8430*/  BSYNC B0 ;  /* 0x0000000000007941 */ /* 0x000fea0003800000 */
.L_x_128:
[----:B------:R-:W-:Y:S11]  /*8440*/  ISETP.NE.AND P0, PT, R67, RZ, PT ;  /* 0x000000ff4300720c */ /* 0x000ff60003f05270 */
[----:B------:R-:W-:Y:S02]  /*8450*/  @!UPT UIADD3 URZ, UPT, UPT, URZ, URZ, URZ ;  /* 0x000000fffffff290 */ /* 0x000fe4000fffe0ff */
[----:B------:R4:W1:Y:S04]  /*8460*/  @P0 LDS.128 R56, [R4] ;  /* 0x0000000004380984 */ /* 0x0008680000000c00 */
[----:B------:R4:W1:Y:S04]  /*8470*/  @P0 LDS.128 R60, [R3+0x10] ;  /* 0x00001000033c0984 */ /* 0x0008680000000c00 */
[----:B------:R4:W1:Y:S04]  /*8480*/  @P0 LDS.128 R68, [R2+0x20] ;  /* 0x0000200002440984 */ /* 0x0008680000000c00 */
[----:B------:R4:W1:Y:S02]  /*8490*/  @P0 LDS.128 R76, [R65+0x30] ;  /* 0x00003000414c0984 */ /* 0x0008640000000c00 */
.L_x_127:
[----:B------:R-:W-:Y:S05]  /*84a0*/  BSYNC B1 ;  /* 0x0000000000017941 */ /* 0x000fea0003800000 */
.L_x_126:
        /* <DEDUP_REMOVED lines=21> */
.L_x_131:
[----:B------:R-:W-:Y:S01]  /*8600*/  ISETP.NE.AND P0, PT, R102, RZ, PT ;  /* 0x000000ff6600720c */ /* 0x000fe20003f05270 */
[----:B------:R-:W-:Y:S05]  /*8610*/  WARPSYNC.ALL ;  /* 0x0000000000007948 */ /* 0x000fea0003800000 */
[----:B------:R-:W-:Y:S01]  /*8620*/  R2UR UR4, R48 ;  /* 0x00000000300472ca */ /* 0x000fe200000e0000 */
[--C-:B-1----:R-:W-:Y:S01]  /*8630*/  HADD2.F32 R0, -RZ, R56.reuse.H0_H0 ;  /* 0x20000038ff007230 */ /* 0x102fe20000004100 */
[----:B------:R-:W-:Y:S01]  /*8640*/  R2UR UR5, R64 ;  /* 0x00000000400572ca */ /* 0x000fe200000e0000 */
[----:B----4-:R-:W-:Y:S01]  /*8650*/  HADD2.F32 R2, -RZ, R56.H1_H1 ;  /* 0x30000038ff027230 */ /* 0x010fe20000004100 */
[----:B------:R-:W-:Y:S01]  /*8660*/  BSSY.RECONVERGENT B0, `(.L_x_132) ;  /* 0x0000089000007945 */ /* 0x000fe20003800200 */
[--C-:B------:R-:W-:Y:S02]  /*8670*/  HADD2.F32 R3, -RZ, R57.reuse.H0_H0 ;  /* 0x20000039ff037230 */ /* 0x100fe40000004100 */
[----:B------:R-:W-:Y:S02]  /*8680*/  HADD2.F32 R48, -RZ, R57.H1_H1 ;  /* 0x30000039ff307230 */ /* 0x000fe40000004100 */
[--C-:B------:R-:W-:Y:S02]  /*8690*/  HADD2.F32 R50, -RZ, R58.reuse.H0_H0 ;  /* 0x2000003aff327230 */ /* 0x100fe40000004100 */
[----:B------:R-:W-:Y:S02]  /*86a0*/  HADD2.F32 R51, -RZ, R58.H1_H1 ;  /* 0x3000003aff337230 */ /* 0x000fe40000004100 */
[----:B------:R-:W1:Y:S01]  /*86b0*/  LDTM.x32 R4, tmem[UR4+0x60] ;  /* 0x00006004000479ee */ /* 0x000e6200082c0000 */
[----:B------:R-:W-:Y:S01]  /*86c0*/  NOP ;  /* 0x0000000000007918 */ /* 0x000fe20000000000 */
[----:B------:R-:W-:Y:S01]  /*86d0*/  UIADD3 UR5, UPT, UPT, UR5, 0xf0, URZ ;  /* 0x000000f005057890 */ /* 0x000fe2000fffe0ff */
[--C-:B------:R-:W-:Y:S02]  /*86e0*/  HADD2.F32 R52, -RZ, R59.reuse.H0_H0 ;  /* 0x2000003bff347230 */ /* 0x100fe40000004100 */
[----:B------:R-:W-:Y:S01]  /*86f0*/  HADD2.F32 R53, -RZ, R59.H1_H1 ;  /* 0x3000003bff357230 */ /* 0x000fe20000004100 */
[----:B------:R-:W-:Y:S01]  /*8700*/  UPRMT UR5, UR37, 0x654, UR5 ;  /* 0x0000065425057896 */ /* 0x000fe20008000005 */
[--C-:B------:R-:W-:Y:S02]  /*8710*/  HADD2.F32 R54, -RZ, R60.reuse.H0_H0 ;  /* 0x2000003cff367230 */ /* 0x100fe40000004100 */
[----:B------:R-:W-:Y:S02]  /*8720*/  HADD2.F32 R55, -RZ, R60.H1_H1 ;  /* 0x3000003cff377230 */ /* 0x000fe40000004100 */
[--C-:B------:R-:W-:Y:S02]  /*8730*/  HADD2.F32 R56, -RZ, R61.reuse.H0_H0 ;  /* 0x2000003dff387230 */ /* 0x100fe40000004100 */
[----:B------:R-:W-:Y:S02]  /*8740*/  HADD2.F32 R57, -RZ, R61.H1_H1 ;  /* 0x3000003dff397230 */ /* 0x000fe40000004100 */
[----:B-1----:R-:W-:Y:S01]  /*8750*/  SYNCS.ARRIVE.TRANS64.RED.A1T0 RZ, [UR5], RZ ;  /* 0x000000ffffff79a7 */ /* 0x002fe20008100405 */
[--C-:B------:R-:W-:Y:S02]  /*8760*/  HADD2.F32 R58, -RZ, R62.reuse.H0_H0 ;  /* 0x2000003eff3a7230 */ /* 0x100fe40000004100 */
[----:B------:R-:W-:Y:S02]  /*8770*/  HADD2.F32 R59, -RZ, R62.H1_H1 ;  /* 0x3000003eff3b7230 */ /* 0x000fe40000004100 */
[--C-:B------:R-:W-:Y:S02]  /*8780*/  HADD2.F32 R60, -RZ, R63.reuse.H0_H0 ;  /* 0x2000003fff3c7230 */ /* 0x100fe40000004100 */
[----:B------:R-:W-:Y:S02]  /*8790*/  HADD2.F32 R61, -RZ, R63.H1_H1 ;  /* 0x3000003fff3d7230 */ /* 0x000fe40000004100 */
[C---:B------:R-:W-:Y:S01]  /*87a0*/  FMUL R4, R47.reuse, R4 ;  /* 0x000000042f047220 */ /* 0x040fe20000400000 */
[C---:B------:R-:W-:Y:S01]  /*87b0*/  FMUL R5, R47.reuse, R5 ;  /* 0x000000052f057220 */ /* 0x040fe20000400000 */
[C---:B------:R-:W-:Y:S01]  /*87c0*/  FMUL R6, R47.reuse, R6 ;  /* 0x000000062f067220 */ /* 0x040fe20000400000 */
[----:B------:R-:W-:Y:S01]  /*87d0*/  FMUL R7, R47, R7 ;  /* 0x000000072f077220 */ /* 0x000fe20000400000 */
[C---:B------:R-:W-:Y:S01]  /*87e0*/  FFMA R4, R49.reuse, R0, R4 ;  /* 0x0000000031047223 */ /* 0x040fe20000000004 */
[C---:B------:R-:W-:Y:S01]  /*87f0*/  FFMA R5, R49.reuse, R2, R5 ;  /* 0x0000000231057223 */ /* 0x040fe20000000005 */
[C---:B------:R-:W-:Y:S01]  /*8800*/  FFMA R6, R49.reuse, R3, R6 ;  /* 0x0000000331067223 */ /* 0x040fe20000000006 */
[----:B------:R-:W-:Y:S01]  /*8810*/  FFMA R7, R49, R48, R7 ;  /* 0x0000003031077223 */ /* 0x000fe20000000007 */
[C---:B------:R-:W-:Y:S01]  /*8820*/  FMUL R8, R47.reuse, R8 ;  /* 0x000000082f087220 */ /* 0x040fe20000400000 */
[----:B------:R-:W-:Y:S01]  /*8830*/  FMUL R9, R47, R9 ;  /* 0x000000092f097220 */ /* 0x000fe20000400000 */
[----:B------:R-:W-:Y:S01]  /*8840*/  F2FP.F16.F32.PACK_AB R4, R5, R4 ;  /* 0x000000040504723e */ /* 0x000fe200000000ff */
[----:B------:R-:W-:Y:S01]  /*8850*/  FMUL R0, R47, R10 ;  /* 0x0000000a2f007220 */ /* 0x000fe20000400000 */
[----:B------:R-:W-:Y:S01]  /*8860*/  F2FP.F16.F32.PACK_AB R5, R7, R6 ;  /* 0x000000060705723e */ /* 0x000fe200000000ff */
[C---:B------:R-:W-:Y:S01]  /*8870*/  FFMA R8, R49.reuse, R50, R8 ;  /* 0x0000003231087223 */ /* 0x040fe20000000008 */
[C---:B------:R-:W-:Y:S01]  /*8880*/  FFMA R9, R49.reuse, R51, R9 ;  /* 0x0000003331097223 */ /* 0x040fe20000000009 */
[----:B------:R-:W-:Y:S01]  /*8890*/  FFMA R0, R49, R52, R0 ;  /* 0x0000003431007223 */ /* 0x000fe20000000000 */
[C---:B------:R-:W-:Y:S01]  /*88a0*/  FMUL R2, R47.reuse, R11 ;  /* 0x0000000b2f027220 */ /* 0x040fe20000400000 */
[C---:B------:R-:W-:Y:S01]  /*88b0*/  FMUL R3, R47.reuse, R12 ;  /* 0x0000000c2f037220 */ /* 0x040fe20000400000 */
[----:B------:R-:W-:Y:S01]  /*88c0*/  FMUL R10, R47, R13 ;  /* 0x0000000d2f0a7220 */ /* 0x000fe20000400000 */
[----:B------:R-:W-:Y:S01]  /*88d0*/  F2FP.F16.F32.PACK_AB R6, R9, R8 ;  /* 0x000000080906723e */ /* 0x000fe200000000ff */
[C---:B------:R-:W-:Y:S01]  /*88e0*/  FFMA R2, R49.reuse, R53, R2 ;  /* 0x0000003531027223 */ /* 0x040fe20000000002 */
[C---:B------:R-:W-:Y:S01]  /*88f0*/  FFMA R3, R49.reuse, R54, R3 ;  /* 0x0000003631037223 */ /* 0x040fe20000000003 */
[----:B------:R-:W-:Y:S01]  /*8900*/  FFMA R10, R49, R55, R10 ;  /* 0x00000037310a7223 */ /* 0x000fe2000000000a */
[C---:B------:R-:W-:Y:S01]  /*8910*/  FMUL R11, R47.reuse, R14 ;  /* 0x0000000e2f0b7220 */ /* 0x040fe20000400000 */
[C---:B------:R-:W-:Y:S01]  /*8920*/  FMUL R15, R47.reuse, R15 ;  /* 0x0000000f2f0f7220 */ /* 0x040fe20000400000 */
[C---:B------:R-:W-:Y:S01]  /*8930*/  FMUL R12, R47.reuse, R16 ;  /* 0x000000102f0c7220 */ /* 0x040fe20000400000 */
[----:B------:R-:W-:Y:S01]  /*8940*/  FMUL R13, R47, R17 ;  /* 0x000000112f0d7220 */ /* 0x000fe20000400000 */
[----:B------:R-:W-:Y:S01]  /*8950*/  FFMA R11, R49, R56, R11 ;  /* 0x00000038310b7223 */ /* 0x000fe2000000000b */
[----:B------:R-:W-:Y:S01]  /*8960*/  FMUL R14, R47, R18 ;  /* 0x000000122f0e7220 */ /* 0x000fe20000400000 */
[----:B------:R-:W-:Y:S01]  /*8970*/  FFMA R15, R49, R57, R15 ;  /* 0x00000039310f7223 */ /* 0x000fe2000000000f */
[--C-:B------:R-:W-:Y:S02]  /*8980*/  HADD2.F32 R62, -RZ, R68.reuse.H0_H0 ;  /* 0x20000044ff3e7230 */ /* 0x100fe40000004100 */
[----:B------:R-:W-:Y:S01]  /*8990*/  FMUL R19, R47, R19 ;  /* 0x000000132f137220 */ /* 0x000fe20000400000 */
[----:B------:R-:W-:Y:S01]  /*89a0*/  F2FP.F16.F32.PACK_AB R7, R2, R0 ;  /* 0x000000000207723e */ /* 0x000fe200000000ff */
[----:B------:R-:W-:Y:S01]  /*89b0*/  FFMA R12, R49, R58, R12 ;  /* 0x0000003a310c7223 */ /* 0x000fe2000000000c */
[----:B------:R-:W-:Y:S02]  /*89c0*/  HADD2.F32 R63, -RZ, R68.H1_H1 ;  /* 0x30000044ff3f7230 */ /* 0x000fe40000004100 */
[----:B------:R-:W-:Y:S01]  /*89d0*/  FMUL R16, R47, R20 ;  /* 0x000000142f107220 */ /* 0x000fe20000400000 */
[----:B------:R-:W-:Y:S01]  /*89e0*/  FFMA R13, R49, R59, R13 ;  /* 0x0000003b310d7223 */ /* 0x000fe2000000000d */
[----:B------:R1:W-:Y:S01]  /*89f0*/  STS.128 [R100+0x6000], R4 ;  /* 0x0060000464007388 */ /* 0x0003e20000000c00 */
[--C-:B------:R-:W-:Y:S02]  /*8a00*/  HADD2.F32 R64, -RZ, R69.reuse.H0_H0 ;  /* 0x20000045ff407230 */ /* 0x100fe40000004100 */
[----:B------:R-:W-:Y:S01]  /*8a10*/  FMUL R17, R47, R21 ;  /* 0x000000152f117220 */ /* 0x000fe20000400000 */
[----:B------:R-:W-:Y:S01]  /*8a20*/  FFMA R14, R49, R60, R14 ;  /* 0x0000003c310e7223 */ /* 0x000fe2000000000e */
[----:B------:R-:W-:Y:S02]  /*8a30*/  HADD2.F32 R65, -RZ, R69.H1_H1 ;  /* 0x30000045ff417230 */ /* 0x000fe40000004100 */
[----:B------:R-:W-:Y:S01]  /*8a40*/  FMUL R18, R47, R22 ;  /* 0x000000162f127220 */ /* 0x000fe20000400000 */
[----:B------:R-:W-:Y:S01]  /*8a50*/  FFMA R19, R49, R61, R19 ;  /* 0x0000003d31137223 */ /* 0x000fe20000000013 */
        /* <DEDUP_REMOVED lines=11> */
[----:B------:R-:W-:Y:S01]  /*8b10*/  F2FP.F16.F32.PACK_AB R8, R10, R3 ;  /* 0x000000030a08723e */ /* 0x000fe200000000ff */
[----:B------:R-:W-:Y:S01]  /*8b20*/  FFMA R23, R49, R65, R23 ;  /* 0x0000004131177223 */ /* 0x000fe20000000017 */
[----:B------:R-:W-:Y:S01]  /*8b30*/  F2FP.F16.F32.PACK_AB R9, R15, R11 ;  /* 0x0000000b0f09723e */ /* 0x000fe200000000ff */
[--C-:B------:R-:W-:Y:S02]  /*8b40*/  HADD2.F32 R70, -RZ, R76.reuse.H0_H0 ;  /* 0x2000004cff467230 */ /* 0x100fe40000004100 */
[----:B------:R-:W-:Y:S01]  /*8b50*/  FMUL R27, R47, R27 ;  /* 0x0000001b2f1b7220 */ /* 0x000fe20000400000 */
[----:B------:R-:W-:Y:S01]  /*8b60*/  F2FP.F16.F32.PACK_AB R10, R13, R12 ;  /* 0x0000000c0d0a723e */ /* 0x000fe200000000ff */
[----:B------:R-:W-:Y:S01]  /*8b70*/  FFMA R20, R49, R66, R20 ;  /* 0x0000004231147223 */ /* 0x000fe20000000014 */
[----:B------:R-:W-:Y:S01]  /*8b80*/  F2FP.F16.F32.PACK_AB R11, R19, R14 ;  /* 0x0000000e130b723e */ /* 0x000fe200000000ff */
[----:B------:R-:W-:Y:S02]  /*8b90*/  HADD2.F32 R71, -RZ, R76.H1_H1 ;  /* 0x3000004cff477230 */ /* 0x000fe40000004100 */
[----:B------:R-:W-:Y:S01]  /*8ba0*/  FMUL R24, R47, R28 ;  /* 0x0000001c2f187220 */ /* 0x000fe20000400000 */
[----:B------:R-:W-:Y:S01]  /*8bb0*/  FFMA R21, R49, R67, R21 ;  /* 0x0000004331157223 */ /* 0x000fe20000000015 */
[--C-:B------:R-:W-:Y:S01]  /*8bc0*/  HADD2.F32 R72, -RZ, R77.reuse.H0_H0 ;  /* 0x2000004dff487230 */ /* 0x100fe20000004100 */
[----:B------:R1:W-:Y:S01]  /*8bd0*/  STS.128 [R99+0x6010], R8 ;  /* 0x0060100863007388 */ /* 0x0003e20000000c00 */
        /* <DEDUP_REMOVED lines=49> */
.L_x_133:
[----:B------:R-:W-:Y:S05]  /*8ef0*/  BSYNC.RECONVERGENT B0 ;  /* 0x0000000000007941 */ /* 0x000fea0003800200 */
.L_x_132:
[----:B------:R-:W-:Y:S01]  /*8f00*/  BAR.SYNC.DEFER_BLOCKING 0x1, 0x80 ;  /* 0x0042000000007b1d */ /* 0x000fe20000010000 */
[----:B------:R-:W-:Y:S01]  /*8f10*/  UISETP.NE.AND UP0, UPT, UR49, -0x4, UPT ;  /* 0xfffffffc3100788c */ /* 0x000fe2000bf05270 */
[----:B------:R-:W-:Y:S08]  /*8f20*/  IADD3 R45, PT, PT, R45, 0x1, RZ ;  /* 0x000000012d2d7810 */ /* 0x000ff00007ffe0ff */
[----:B------:R-:W-:Y:S05]  /*8f30*/  BRA.U !UP0, `(.L_x_134) ;  /* 0x0000000108287547 */ /* 0x000fea000b800000 */
[----:B------:R-:W-:Y:S01]  /*8f40*/  ISETP.NE.AND P0, PT, R107, RZ, PT ;  /* 0x000000ff6b00720c */ /* 0x000fe20003f05270 */
[----:B------:R-:W-:Y:S01]  /*8f50*/  IMAD.U32 R2, RZ, RZ, UR51 ;  /* 0x00000033ff027e24 */ /* 0x000fe2000f8e00ff */
[----:B------:R-:W-:Y:S01]  /*8f60*/  UIADD3 UR51, UPT, UPT, UR51, 0x1, URZ ;  /* 0x0000000133337890 */ /* 0x000fe2000fffe0ff */
[----:B------:R-:W-:Y:S03]  /*8f70*/  IMAD.U32 R0, RZ, RZ, UR37 ;  /* 0x00000025ff007e24 */ /* 0x000fe6000f8e00ff */
[----:B------:R-:W-:Y:S04]  /*8f80*/  UISETP.NE.AND UP0, UPT, UR51, 0x4, UPT ;  /* 0x000000043300788c */ /* 0x000fe8000bf05270 */
[----:B------:R-:W-:Y:S03]  /*8f90*/  USEL UR51, UR51, URZ, UP0 ;  /* 0x000000ff33337287 */ /* 0x000fe60008000000 */
[----:B------:R-:W-:Y:S05]  /*8fa0*/  @P0 LEA R2, R2, UR48, 0x3 ;  /* 0x0000003002020c11 */ /* 0x000fea000f8e18ff */
[----:B------:R-:W-:Y:S05]  /*8fb0*/  @P0 VIADD R2, R2, 0x80 ;  /* 0x0000008002020836 */ /* 0x000fea0000000000 */
[----:B------:R-:W-:Y:S04]  /*8fc0*/  @P0 PRMT R0, R0, 0x654, R2 ;  /* 0x0000065400000816 */ /* 0x000fe80000000002 */
[----:B------:R2:W-:Y:S03]  /*8fd0*/  @P0 SYNCS.ARRIVE.TRANS64.RED.A1T0 RZ, [R0+URZ], RZ ;  /* 0x000000ff00ff09a7 */ /* 0x0005e600081004ff */
.L_x_134:
[----:B------:R-:W-:Y:S01]  /*8fe0*/  ISETP.NE.AND P2, PT, R103, RZ, PT ;  /* 0x000000ff6700720c */ /* 0x000fe20003f45270 */
[----:B------:R-:W-:Y:S01]  /*8ff0*/  UIADD3 UR49, UPT, UPT, UR49, 0x4, URZ ;  /* 0x0000000431317890 */ /* 0x000fe2000fffe0ff */
[----:B------:R-:W-:Y:S01]  /*9000*/  ISETP.NE.AND P0, PT, R105, 0x2, PT ;  /* 0x000000026900780c */ /* 0x000fe20003f05270 */
[----:B------:R-:W-:Y:S01]  /*9010*/  IMAD.IADD R20, R43, 0x1, R86 ;  /* 0x000000012b147824 */ /* 0x000fe200078e0256 */
[----:B------:R-:W-:Y:S01]  /*9020*/  ISETP.NE.AND P1, PT, R45, 0x4, PT ;  /* 0x000000042d00780c */ /* 0x000fe20003f25270 */
[----:B------:R-:W-:Y:S01]  /*9030*/  IMAD.IADD R21, R44, 0x1, R87 ;  /* 0x000000012c157824 */ /* 0x000fe200078e0257 */
[----:B------:R-:W-:Y:S02]  /*9040*/  SEL R2, RZ, 0x1, P0 ;  /* 0x00000001ff027807 */ /* 0x000fe40000000000 */
[----:B--2---:R-:W-:Y:S02]  /*9050*/  SEL R0, RZ, 0x1, P1 ;  /* 0x00000001ff007807 */ /* 0x004fe40000800000 */
[----:B------:R-:W-:Y:S02]  /*9060*/  LOP3.LUT R95, R95, R2, RZ, 0x3c, !PT ;  /* 0x000000025f5f7212 */ /* 0x000fe400078e3cff */
[----:B------:R-:W-:Y:S02]  /*9070*/  LOP3.LUT R96, R96, R0, RZ, 0x3c, !PT ;  /* 0x0000000060607212 */ /* 0x000fe400078e3cff */
[----:B------:R-:W-:Y:S02]  /*9080*/  @P2 R2UR UR36, R94 ;  /* 0x000000005e2422ca */ /* 0x000fe400000e0000 */
[----:B------:R-:W-:Y:S02]  /*9090*/  SEL R105, R105, RZ, P0 ;  /* 0x000000ff69697207 */ /* 0x000fe40000000000 */
[----:B------:R-:W-:Y:S01]  /*90a0*/  SEL R45, R45, RZ, P1 ;  /* 0x000000ff2d2d7207 */ /* 0x000fe20000800000 */
[----:B------:R-:W-:Y:S10]  /*90b0*/  @P2 BRA `(.L_x_135) ;  /* 0xffffffc000502947 */ /* 0x000ff4000383ffff */
[----:B------:R-:W-:-:S09]  /*90c0*/  UISETP.NE.AND UP0, UPT, UR50, URZ, UPT ;  /* 0x000000ff3200728c */ /* 0x000fd2000bf05270 */
[----:B------:R-:W-:Y:S05]  /*90d0*/  BRA.U !UP0, `(.L_x_136) ;  /* 0x0000000108487547 */ /* 0x000fea000b800000 */
[----:B------:R-:W2:Y:S02]  /*90e0*/  LDCU.64 UR4, c[0x0][0x890] ;  /* 0x00011200ff0477ac */ /* 0x000ea40008000a00 */
[----:B--2---:R-:W-:-:S04]  /*90f0*/  UISETP.NE.U32.AND UP0, UPT, UR4, URZ, UPT ;  /* 0x000000ff0400728c */ /* 0x004fc8000bf05070 */
[----:B------:R-:W-:-:S09]  /*9100*/  UISETP.NE.AND.EX UP0, UPT, UR5, URZ, UPT, UP0 ;  /* 0x000000ff0500728c */ /* 0x000fd2000bf05300 */
[----:B------:R-:W-:Y:S05]  /*9110*/  BRA.U UP0, `(.L_x_137) ;  /* 0x00000001000c7547 */ /* 0x000fea000b800000 */
[----:B------:R-:W-:-:S13]  /*9120*/  FSETP.NEU.AND P0, PT, R49, RZ, PT ;  /* 0x000000ff3100720b */ /* 0x000fda0003f0d000 */
[----:B------:R-:W-:Y:S05]  /*9130*/  @!P0 EXIT ;  /* 0x000000000000894d */ /* 0x000fea0003800000 */
[----:B------:R-:W-:Y:S05]  /*9140*/  BRA `(.L_x_136) ;  /* 0x00000000002c7947 */ /* 0x000fea0003800000 */
.L_x_137:
[----:B------:R-:W-:Y:S01]  /*9150*/  ISETP.NE.AND P0, PT, R104, RZ, PT ;  /* 0x000000ff6800720c */ /* 0x000fe20003f05270 */
[----:B------:R-:W-:-:S12]  /*9160*/  BSSY.RECONVERGENT B0, `(.L_x_136) ;  /* 0x0000009000007945 */ /* 0x000fd80003800200 */
[----:B------:R-:W-:Y:S05]  /*9170*/  @P0 BRA `(.L_x_138) ;  /* 0x0000000000140947 */ /* 0x000fea0003800000 */
[----:B------:R-:W2:Y:S02]  /*9180*/  LDCU.64 UR4, c[0x0][0x888] ;  /* 0x00011100ff0477ac */ /* 0x000ea40008000a00 */
[----:B--2---:R-:W-:-:S04]  /*9190*/  ISETP.NE.U32.AND P0, PT, RZ, UR4, PT ;  /* 0x00000004ff007c0c */ /* 0x004fc8000bf05070 */
[----:B------:R-:W-:-:S13]  /*91a0*/  ISETP.NE.AND.EX P0, PT, RZ, UR5, PT, P0 ;  /* 0x00000005ff007c0c */ /* 0x000fda000bf05300 */
[----:B------:R-:W-:Y:S05]  /*91b0*/  @!P0 EXIT ;  /* 0x000000000000894d */ /* 0x000fea0003800000 */
[----:B------:R-:W-:Y:S05]  /*91c0*/  BRA `(.L_x_139) ;  /* 0x0000000000087947 */ /* 0x000fea0003800000 */
.L_x_138:
[----:B------:R-:W-:-:S13]  /*91d0*/  FSETP.NEU.AND P0, PT, R49, RZ, PT ;  /* 0x000000ff3100720b */ /* 0x000fda0003f0d000 */
[----:B------:R-:W-:Y:S05]  /*91e0*/  @!P0 EXIT ;  /* 0x000000000000894d */ /* 0x000fea0003800000 */
.L_x_139:
[----:B------:R-:W-:Y:S05]  /*91f0*/  BSYNC.RECONVERGENT B0 ;  /* 0x0000000000007941 */ /* 0x000fea0003800200 */
.L_x_136:
[----:B------:R-:W-:Y:S01]  /*9200*/  ULEA UR4, UR51, UR48, 0x3 ;  /* 0x0000003033047291 */ /* 0x000fe2000f8e18ff */
[----:B------:R-:W-:-:S04]  /*9210*/  DEPBAR.LE SB0, 0x0 ;  /* 0x000080000000791a */ /* 0x000fc80000000000 */
[----:B------:R-:W-:-:S04]  /*9220*/  UIADD3 UR4, UPT, UPT, UR4, 0x80, URZ ;  /* 0x0000008004047890 */ /* 0x000fc8000fffe0ff */
[----:B------:R-:W-:-:S09]  /*9230*/  UPRMT UR4, UR37, 0x654, UR4 ;  /* 0x0000065425047896 */ /* 0x000fd20008000004 */
[----:B------:R-:W-:Y:S01]  /*9240*/  SYNCS.ARRIVE.TRANS64.RED.A1T0 RZ, [UR4], RZ ;  /* 0x000000ffffff79a7 */ /* 0x000fe20008100404 */
[----:B------:R-:W-:Y:S05]  /*9250*/  EXIT ;  /* 0x000000000000794d */ /* 0x000fea0003800000 */
.L_x_24:
[----:B--2---:R2:W4:Y:S02]  /*9260*/  SYNCS.PHASECHK.TRANS64.TRYWAIT P0, [R2+URZ+0x120], R3 ;  /* 0x00012003020075a7 */ /* 0x00452400080011ff */
[----:B----4-:R-:W-:Y:S05]  /*9270*/  @!P0 NANOSLEEP.SYNCS 0x989680 ;  /* 0x009896800000895d */ /* 0x010fea0003900000 */
[----:B------:R-:W4:Y:S02]  /*9280*/  @!P0 SYNCS.PHASECHK.TRANS64 P0, [R2+URZ+0x120], R3 ;  /* 0x00012003020085a7 */ /* 0x000f2400080010ff */
[----:B----4-:R-:W-:Y:S05]  /*9290*/  @!P0 BRA `(.L_x_24) ;  /* 0xfffffffc00f08947 */ /* 0x010fea000383ffff */
[----:B------:R-:W-:Y:S05]  /*92a0*/  BRA `(.L_x_140) ;  /* 0xffffff8400647947 */ /* 0x000fea000383ffff */
.L_x_27:
[----:B-1----:R-:W-:-:S07]  /*92b0*/  MOV R2, UR33 ;  /* 0x0000002100027c02 */ /* 0x002fce0008000f00 */
.L_x_141:
[----:B-1----:R1:W2:Y:S02]  /*92c0*/  SYNCS.PHASECHK.TRANS64.TRYWAIT P0, [R2+URZ+0x30], R4 ;  /* 0x00003004020075a7 */ /* 0x0022a400080011ff */
[----:B--2---:R-:W-:Y:S05]  /*92d0*/  @!P0 NANOSLEEP.SYNCS 0x989680 ;  /* 0x009896800000895d */ /* 0x004fea0003900000 */
[----:B------:R-:W2:Y:S02]  /*92e0*/  @!P0 SYNCS.PHASECHK.TRANS64 P0, [R2+URZ+0x30], R4 ;  /* 0x00003004020085a7 */ /* 0x000ea400080010ff */
[----:B--2---:R-:W-:Y:S05]  /*92f0*/  @!P0 BRA `(.L_x_141) ;  /* 0xfffffffc00f08947 */ /* 0x004fea000383ffff */
[----:B------:R-:W-:Y:S05]  /*9300*/  BRA `(.L_x_26) ;  /* 0xffffff8400bc7947 */ /* 0x000fea000383ffff */
.L_x_34:
[----:B-1----:R-:W-:-:S07]  /*9310*/  MOV R2, UR33 ;  /* 0x0000002100027c02 */ /* 0x002fce0008000f00 */
.L_x_142:
[----:B-1----:R1:W2:Y:S02]  /*9320*/  SYNCS.PHASECHK.TRANS64.TRYWAIT P0, [R2+URZ+0x30], R4 ;  /* 0x00003004020075a7 */ /* 0x0022a400080011ff */
[----:B--2---:R-:W-:Y:S05]  /*9330*/  @!P0 NANOSLEEP.SYNCS 0x989680 ;  /* 0x009896800000895d */ /* 0x004fea0003900000 */
[----:B------:R-:W2:Y:S02]  /*9340*/  @!P0 SYNCS.PHASECHK.TRANS64 P0, [R2+URZ+0x30], R4 ;  /* 0x00003004020085a7 */ /* 0x000ea400080010ff */
[----:B--2---:R-:W-:Y:S05]  /*9350*/  @!P0 BRA `(.L_x_142) ;  /* 0xfffffffc00f08947 */ /* 0x004fea000383ffff */
[----:B------:R-:W-:Y:S05]  /*9360*/  BRA `(.L_x_33) ;  /* 0xffffff8800b07947 */ /* 0x000fea000383ffff */
.L_x_39:
[----:B-1----:R1:W2:Y:S02]  /*9370*/  SYNCS.PHASECHK.TRANS64.TRYWAIT P0, [R2+URZ+0xb0], R3 ;  /* 0x0000b003020075a7 */ /* 0x0022a400080011ff */
[----:B--2---:R-:W-:Y:S05]  /*9380*/  @!P0 NANOSLEEP.SYNCS 0x989680 ;  /* 0x009896800000895d */ /* 0x004fea0003900000 */
[----:B------:R-:W2:Y:S02]  /*9390*/  @!P0 SYNCS.PHASECHK.TRANS64 P0, [R2+URZ+0xb0], R3 ;  /* 0x0000b003020085a7 */ /* 0x000ea400080010ff */
[----:B--2---:R-:W-:Y:S05]  /*93a0*/  @!P0 BRA `(.L_x_39) ;  /* 0xfffffffc00f08947 */ /* 0x004fea000383ffff */
[----:B------:R-:W-:Y:S05]  /*93b0*/  BRA `(.L_x_143) ;  /* 0xffffff8c007c7947 */ /* 0x000fea000383ffff */
.L_x_43:
[----:B---3--:R-:W-:-:S07]  /*93c0*/  MOV R0, UR4 ;  /* 0x0000000400007c02 */ /* 0x008fce0008000f00 */
.L_x_144:
[----:B-1----:R1:W2:Y:S02]  /*93d0*/  SYNCS.PHASECHK.TRANS64.TRYWAIT P0, [R0+URZ], R2 ;  /* 0x00000002000075a7 */ /* 0x0022a400080011ff */
[----:B--2---:R-:W-:Y:S05]  /*93e0*/  @!P0 NANOSLEEP.SYNCS 0x989680 ;  /* 0x009896800000895d */ /* 0x004fea0003900000 */
[----:B------:R-:W2:Y:S02]  /*93f0*/  @!P0 SYNCS.PHASECHK.TRANS64 P0, [R0+URZ], R2 ;  /* 0x00000002000085a7 */ /* 0x000ea400080010ff */
[----:B--2---:R-:W-:Y:S05]  /*9400*/  @!P0 BRA `(.L_x_144) ;  /* 0xfffffffc00f08947 */ /* 0x004fea000383ffff */
[----:B------:R-:W-:Y:S05]  /*9410*/  BRA `(.L_x_145) ;  /* 0xffffff9000ec7947 */ /* 0x000fea000383ffff */
.L_x_44:
[----:B---3--:R-:W-:-:S07]  /*9420*/  MOV R0, UR4 ;  /* 0x0000000400007c02 */ /* 0x008fce0008000f00 */
.L_x_146:
[----:B-1----:R1:W2:Y:S02]  /*9430*/  SYNCS.PHASECHK.TRANS64.TRYWAIT P0, [R0+URZ], R3 ;  /* 0x00000003000075a7 */ /* 0x0022a400080011ff */
[----:B--2---:R-:W-:Y:S05]  /*9440*/  @!P0 NANOSLEEP.SYNCS 0x989680 ;  /* 0x009896800000895d */ /* 0x004fea0003900000 */
[----:B------:R-:W2:Y:S02]  /*9450*/  @!P0 SYNCS.PHASECHK.TRANS64 P0, [R0+URZ], R3 ;  /* 0x00000003000085a7 */ /* 0x000ea400080010ff */
[----:B--2---:R-:W-:Y:S05]  /*9460*/  @!P0 BRA `(.L_x_146) ;  /* 0xfffffffc00f08947 */ /* 0x004fea000383ffff */
[----:B------:R-:W-:Y:S05]  /*9470*/  BRA `(.L_x_147) ;  /* 0xffffff9000f87947 */ /* 0x000fea000383ffff */
.L_x_45:
[----:B---3--:R-:W-:-:S07]  /*9480*/  MOV R0, UR4 ;  /* 0x0000000400007c02 */ /* 0x008fce0008000f00 */
.L_x_148:
[----:B-1----:R1:W2:Y:S02]  /*9490*/  SYNCS.PHASECHK.TRANS64.TRYWAIT P0, [R0+URZ], R3 ;  /* 0x00000003000075a7 */ /* 0x0022a400080011ff */
[----:B--2---:R-:W-:Y:S05]  /*94a0*/  @!P0 NANOSLEEP.SYNCS 0x989680 ;  /* 0x009896800000895d */ /* 0x004fea0003900000 */
[----:B------:R-:W2:Y:S02]  /*94b0*/  @!P0 SYNCS.PHASECHK.TRANS64 P0, [R0+URZ], R3 ;  /* 0x00000003000085a7 */ /* 0x000ea400080010ff */
[----:B--2---:R-:W-:Y:S05]  /*94c0*/  @!P0 BRA `(.L_x_148) ;  /* 0xfffffffc00f08947 */ /* 0x004fea000383ffff */
[----:B------:R-:W-:Y:S05]  /*94d0*/  BRA `(.L_x_149) ;  /* 0xffffff9400047947 */ /* 0x000fea000383ffff */
.L_x_46:
[----:B---3--:R-:W-:-:S07]  /*94e0*/  MOV R0, UR4 ;  /* 0x0000000400007c02 */ /* 0x008fce0008000f00 */
.L_x_150:
[----:B-1----:R1:W2:Y:S02]  /*94f0*/  SYNCS.PHASECHK.TRANS64.TRYWAIT P0, [R0+URZ], R3 ;  /* 0x00000003000075a7 */ /* 0x0022a400080011ff */
[----:B--2---:R-:W-:Y:S05]  /*9500*/  @!P0 NANOSLEEP.SYNCS 0x989680 ;  /* 0x009896800000895d */ /* 0x004fea0003900000 */
[----:B------:R-:W2:Y:S02]  /*9510*/  @!P0 SYNCS.PHASECHK.TRANS64 P0, [R0+URZ], R3 ;  /* 0x00000003000085a7 */ /* 0x000ea400080010ff */
[----:B--2---:R-:W-:Y:S05]  /*9520*/  @!P0 BRA `(.L_x_150) ;  /* 0xfffffffc00f08947 */ /* 0x004fea000383ffff */
[----:B------:R-:W-:Y:S05]  /*9530*/  BRA `(.L_x_151) ;  /* 0xffffff9400107947 */ /* 0x000fea000383ffff */
.L_x_47:
[----:B---3--:R-:W-:-:S07]  /*9540*/  MOV R0, UR4 ;  /* 0x0000000400007c02 */ /* 0x008fce0008000f00 */
.L_x_152:
[----:B-1----:R1:W2:Y:S02]  /*9550*/  SYNCS.PHASECHK.TRANS64.TRYWAIT P0, [R0+URZ], R3 ;  /* 0x00000003000075a7 */ /* 0x0022a400080011ff */
[----:B--2---:R-:W-:Y:S05]  /*9560*/  @!P0 NANOSLEEP.SYNCS 0x989680 ;  /* 0x009896800000895d */ /* 0x004fea0003900000 */
[----:B------:R-:W2:Y:S02]  /*9570*/  @!P0 SYNCS.PHASECHK.TRANS64 P0, [R0+URZ], R3 ;  /* 0x00000003000085a7 */ /* 0x000ea400080010ff */
[----:B--2---:R-:W-:Y:S05]  /*9580*/  @!P0 BRA `(.L_x_152) ;  /* 0xfffffffc00f08947 */ /* 0x004fea000383ffff */
[----:B------:R-:W-:Y:S05]  /*9590*/  BRA `(.L_x_153) ;  /* 0xffffff94001c7947 */ /* 0x000fea000383ffff */
.L_x_50:
[----:B-1----:R1:W2:Y:S02]  /*95a0*/  SYNCS.PHASECHK.TRANS64.TRYWAIT P0, [R0+URZ+0x110], R4 ;  /* 0x00011004000075a7 */ /* 0x0022a400080011ff */
[----:B--2---:R-:W-:Y:S05]  /*95b0*/  @!P0 NANOSLEEP.SYNCS 0x989680 ;  /* 0x009896800000895d */ /* 0x004fea0003900000 */
[----:B------:R-:W2:Y:S02]  /*95c0*/  @!P0 SYNCS.PHASECHK.TRANS64 P0, [R0+URZ+0x110], R4 ;  /* 0x00011004000085a7 */ /* 0x000ea400080010ff */
[----:B--2---:R-:W-:Y:S05]  /*95d0*/  @!P0 BRA `(.L_x_50) ;  /* 0xfffffffc00f08947 */ /* 0x004fea000383ffff */
[----:B------:R-:W-:Y:S05]  /*95e0*/  BRA `(.L_x_154) ;  /* 0xffffff94007c7947 */ /* 0x000fea000383ffff */
.L_x_51:
[----:B------:R-:W-:-:S07]  /*95f0*/  MOV R0, UR5 ;  /* 0x0000000500007c02 */ /* 0x000fce0008000f00 */
.L_x_155:
[----:B-1----:R1:W2:Y:S02]  /*9600*/  SYNCS.PHASECHK.TRANS64.TRYWAIT P0, [R0+URZ+0xc0], R5 ;  /* 0x0000c005000075a7 */ /* 0x0022a400080011ff */
[----:B--2---:R-:W-:Y:S05]  /*9610*/  @!P0 NANOSLEEP.SYNCS 0x989680 ;  /* 0x009896800000895d */ /* 0x004fea0003900000 */
[----:B------:R-:W2:Y:S02]  /*9620*/  @!P0 SYNCS.PHASECHK.TRANS64 P0, [R0+URZ+0xc0], R5 ;  /* 0x0000c005000085a7 */ /* 0x000ea400080010ff */
[----:B--2---:R-:W-:Y:S05]  /*9630*/  @!P0 BRA `(.L_x_155) ;  /* 0xfffffffc00f08947 */ /* 0x004fea000383ffff */
[----:B------:R-:W-:Y:S05]  /*9640*/  BRA `(.L_x_156) ;  /* 0xffffff94008c7947 */ /* 0x000fea000383ffff */
.L_x_52:
[----:B-1----:R1:W2:Y:S02]  /*9650*/  SYNCS.PHASECHK.TRANS64.TRYWAIT P1, [R0+URZ+0xb0], R4 ;  /* 0x0000b004000075a7 */ /* 0x0022a400080211ff */
[----:B--2---:R-:W-:Y:S05]  /*9660*/  @!P1 NANOSLEEP.SYNCS 0x989680 ;  /* 0x009896800000995d */ /* 0x004fea0003900000 */
[----:B------:R-:W2:Y:S02]  /*9670*/  @!P1 SYNCS.PHASECHK.TRANS64 P1, [R0+URZ+0xb0], R4 ;  /* 0x0000b004000095a7 */ /* 0x000ea400080210ff */
[----:B--2---:R-:W-:Y:S05]  /*9680*/  @!P1 BRA `(.L_x_52) ;  /* 0xfffffffc00f09947 */ /* 0x004fea000383ffff */
[----:B------:R-:W-:Y:S05]  /*9690*/  BRA `(.L_x_157) ;  /* 0xffffff9400bc7947 */ /* 0x000fea000383ffff */
.L_x_55:
[----:B------:R-:W-:-:S07]  /*96a0*/  MOV R0, UR5 ;  /* 0x0000000500007c02 */ /* 0x000fce0008000f00 */
.L_x_158:
[----:B-1----:R1:W2:Y:S02]  /*96b0*/  SYNCS.PHASECHK.TRANS64.TRYWAIT P0, [R0+URZ+0xc0], R2 ;  /* 0x0000c002000075a7 */ /* 0x0022a400080011ff */
[----:B--2---:R-:W-:Y:S05]  /*96c0*/  @!P0 NANOSLEEP.SYNCS 0x989680 ;  /* 0x009896800000895d */ /* 0x004fea0003900000 */
[----:B------:R-:W2:Y:S02]  /*96d0*/  @!P0 SYNCS.PHASECHK.TRANS64 P0, [R0+URZ+0xc0], R2 ;  /* 0x0000c002000085a7 */ /* 0x000ea400080010ff */
[----:B--2---:R-:W-:Y:S05]  /*96e0*/  @!P0 BRA `(.L_x_158) ;  /* 0xfffffffc00f08947 */ /* 0x004fea000383ffff */
[----:B------:R-:W-:Y:S05]  /*96f0*/  BRA `(.L_x_54) ;  /* 0xffffff9800107947 */ /* 0x000fea000383ffff */
.L_x_62:
[----:B-1----:R1:W2:Y:S02]  /*9700*/  SYNCS.PHASECHK.TRANS64.TRYWAIT P1, [R0+URZ+0xb0], R2 ;  /* 0x0000b002000075a7 */ /* 0x0022a400080211ff */
[----:B--2---:R-:W-:Y:S05]  /*9710*/  @!P1 NANOSLEEP.SYNCS 0x989680 ;  /* 0x009896800000995d */ /* 0x004fea0003900000 */
[----:B------:R-:W2:Y:S02]  /*9720*/  @!P1 SYNCS.PHASECHK.TRANS64 P1, [R0+URZ+0xb0], R2 ;  /* 0x0000b002000095a7 */ /* 0x000ea400080210ff */
[----:B--2---:R-:W-:Y:S05]  /*9730*/  @!P1 BRA `(.L_x_62) ;  /* 0xfffffffc00f09947 */ /* 0x004fea000383ffff */
[----:B------:R-:W-:Y:S05]  /*9740*/  BRA `(.L_x_159) ;  /* 0xffffff9c00847947 */ /* 0x000fea000383ffff */
.L_x_63:
[----:B------:R-:W-:-:S07]  /*9750*/  MOV R2, UR7 ;  /* 0x0000000700027c02 */ /* 0x000fce0008000f00 */
.L_x_160:
[----:B-1----:R1:W2:Y:S02]  /*9760*/  SYNCS.PHASECHK.TRANS64.TRYWAIT P0, [R2+URZ+0xf0], R0 ;  /* 0x0000f000020075a7 */ /* 0x0022a400080011ff */
[----:B--2---:R-:W-:Y:S05]  /*9770*/  @!P0 NANOSLEEP.SYNCS 0x989680 ;  /* 0x009896800000895d */ /* 0x004fea0003900000 */
[----:B------:R-:W2:Y:S02]  /*9780*/  @!P0 SYNCS.PHASECHK.TRANS64 P0, [R2+URZ+0xf0], R0 ;  /* 0x0000f000020085a7 */ /* 0x000ea400080010ff */
[----:B--2---:R-:W-:Y:S05]  /*9790*/  @!P0 BRA `(.L_x_160) ;  /* 0xfffffffc00f08947 */ /* 0x004fea000383ffff */
[----:B------:R-:W-:Y:S05]  /*97a0*/  BRA `(.L_x_161) ;  /* 0xffffff9c00bc7947 */ /* 0x000fea000383ffff */
.L_x_66:
[----:B------:R-:W-:Y:S07]  /*97b0*/  MOV R0, UR6 ;  /* 0x0000000600007c02 */ /* 0x000fee0008000f00 */
.L_x_162:
[----:B-1----:R1:W2:Y:S02]  /*97c0*/  SYNCS.PHASECHK.TRANS64.TRYWAIT P0, [R0+URZ], R2 ;  /* 0x00000002000075a7 */ /* 0x0022a400080011ff */
[----:B--2---:R-:W-:Y:S05]  /*97d0*/  @!P0 NANOSLEEP.SYNCS 0x989680 ;  /* 0x009896800000895d */ /* 0x004fea0003900000 */
[----:B------:R-:W2:Y:S02]  /*97e0*/  @!P0 SYNCS.PHASECHK.TRANS64 P0, [R0+URZ], R2 ;  /* 0x00000002000085a7 */ /* 0x000ea400080010ff */
[----:B--2---:R-:W-:Y:S05]  /*97f0*/  @!P0 BRA `(.L_x_162) ;  /* 0xfffffffc00f08947 */ /* 0x004fea000383ffff */
[----:B------:R-:W-:Y:S05]  /*9800*/  BRA `(.L_x_65) ;  /* 0xffffff9c00d87947 */ /* 0x000fea000383ffff */
.L_x_69:
[----:B------:R-:W-:-:S07]  /*9810*/  MOV R0, UR6 ;  /* 0x0000000600007c02 */ /* 0x000fce0008000f00 */
.L_x_163:
[----:B--2---:R2:W4:Y:S02]  /*9820*/  SYNCS.PHASECHK.TRANS64.TRYWAIT P0, [R0+URZ], R2 ;  /* 0x00000002000075a7 */ /* 0x00452400080011ff */
[----:B----4-:R-:W-:Y:S05]  /*9830*/  @!P0 NANOSLEEP.SYNCS 0x989680 ;  /* 0x009896800000895d */ /* 0x010fea0003900000 */
[----:B------:R-:W4:Y:S02]  /*9840*/  @!P0 SYNCS.PHASECHK.TRANS64 P0, [R0+URZ], R2 ;  /* 0x00000002000085a7 */ /* 0x000f2400080010ff */
[----:B----4-:R-:W-:Y:S05]  /*9850*/  @!P0 BRA `(.L_x_163) ;  /* 0xfffffffc00f08947 */ /* 0x010fea000383ffff */
[----:B------:R-:W-:Y:S05]  /*9860*/  BRA `(.L_x_164) ;  /* 0xffffffa000b47947 */ /* 0x000fea000383ffff */
.L_x_70:
[----:B------:R-:W-:-:S07]  /*9870*/  MOV R0, UR6 ;  /* 0x0000000600007c02 */ /* 0x000fce0008000f00 */
.L_x_165:
[----:B-1----:R1:W2:Y:S02]  /*9880*/  SYNCS.PHASECHK.TRANS64.TRYWAIT P0, [R0+URZ], R3 ;  /* 0x00000003000075a7 */ /* 0x0022a400080011ff */
[----:B--2---:R-:W-:Y:S05]  /*9890*/  @!P0 NANOSLEEP.SYNCS 0x989680 ;  /* 0x009896800000895d */ /* 0x004fea0003900000 */
[----:B------:R-:W2:Y:S02]  /*98a0*/  @!P0 SYNCS.PHASECHK.TRANS64 P0, [R0+URZ], R3 ;  /* 0x00000003000085a7 */ /* 0x000ea400080010ff */
[----:B--2---:R-:W-:Y:S05]  /*98b0*/  @!P0 BRA `(.L_x_165) ;  /* 0xfffffffc00f08947 */ /* 0x004fea000383ffff */
[----:B------:R-:W-:Y:S05]  /*98c0*/  BRA `(.L_x_166) ;  /* 0xffffffa000c07947 */ /* 0x000fea000383ffff */
.L_x_71:
[----:B------:R-:W-:-:S07]  /*98d0*/  MOV R0, UR6 ;  /* 0x0000000600007c02 */ /* 0x000fce0008000f00 */
.L_x_167:
[----:B-1----:R1:W2:Y:S02]  /*98e0*/  SYNCS.PHASECHK.TRANS64.TRYWAIT P0, [R0+URZ], R3 ;  /* 0x00000003000075a7 */ /* 0x0022a400080011ff */
[----:B--2---:R-:W-:Y:S05]  /*98f0*/  @!P0 NANOSLEEP.SYNCS 0x989680 ;  /* 0x009896800000895d */ /* 0x004fea0003900000 */
[----:B------:R-:W2:Y:S02]  /*9900*/  @!P0 SYNCS.PHASECHK.TRANS64 P0, [R0+URZ], R3 ;  /* 0x00000003000085a7 */ /* 0x000ea400080010ff */
[----:B--2---:R-:W-:Y:S05]  /*9910*/  @!P0 BRA `(.L_x_167) ;  /* 0xfffffffc00f08947 */ /* 0x004fea000383ffff */
[----:B------:R-:W-:Y:S05]  /*9920*/  BRA `(.L_x_168) ;  /* 0xffffffa000cc7947 */ /* 0x000fea000383ffff */
.L_x_72:
[----:B-1----:R-:W-:-:S07]  /*9930*/  MOV R0, UR7 ;  /* 0x0000000700007c02 */ /* 0x002fce0008000f00 */
.L_x_169:
[----:B-1----:R1:W2:Y:S02]  /*9940*/  SYNCS.PHASECHK.TRANS64.TRYWAIT P0, [R0+URZ], R2 ;  /* 0x00000002000075a7 */ /* 0x0022a400080011ff */
[----:B--2---:R-:W-:Y:S05]  /*9950*/  @!P0 NANOSLEEP.SYNCS 0x989680 ;  /* 0x009896800000895d */ /* 0x004fea0003900000 */
[----:B------:R-:W2:Y:S02]  /*9960*/  @!P0 SYNCS.PHASECHK.TRANS64 P0, [R0+URZ], R2 ;  /* 0x00000002000085a7 */ /* 0x000ea400080010ff */
[----:B--2---:R-:W-:Y:S05]  /*9970*/  @!P0 BRA `(.L_x_169) ;  /* 0xfffffffc00f08947 */ /* 0x004fea000383ffff */
[----:B------:R-:W-:Y:S05]  /*9980*/  BRA `(.L_x_170) ;  /* 0xffffffa000d87947 */ /* 0x000fea000383ffff */
.L_x_77:
[----:B--2---:R2:W3:Y:S02]  /*9990*/  SYNCS.PHASECHK.TRANS64.TRYWAIT P0, [R0+URZ+0xb0], R2 ;  /* 0x0000b002000075a7 */ /* 0x0044e400080011ff */
[----:B---3--:R-:W-:Y:S05]  /*99a0*/  @!P0 NANOSLEEP.SYNCS 0x989680 ;  /* 0x009896800000895d */ /* 0x008fea0003900000 */
[----:B------:R-:W3:Y:S02]  /*99b0*/  @!P0 SYNCS.PHASECHK.TRANS64 P0, [R0+URZ+0xb0], R2 ;  /* 0x0000b002000085a7 */ /* 0x000ee400080010ff */
[----:B---3--:R-:W-:Y:S05]  /*99c0*/  @!P0 BRA `(.L_x_77) ;  /* 0xfffffffc00f08947 */ /* 0x008fea000383ffff */
[----:B------:R-:W-:Y:S05]  /*99d0*/  BRA `(.L_x_171) ;  /* 0xffffffa400d47947 */ /* 0x000fea000383ffff */
.L_x_80:
[----:B------:R-:W-:Y:S07]  /*99e0*/  MOV R0, UR4 ;  /* 0x0000000400007c02 */ /* 0x000fee0008000f00 */
.L_x_172:
[----:B--2---:R2:W3:Y:S02]  /*99f0*/  SYNCS.PHASECHK.TRANS64.TRYWAIT P0, [R0+URZ+0xa8], R2 ;  /* 0x0000a802000075a7 */ /* 0x0044e400080011ff */
[----:B---3--:R-:W-:Y:S05]  /*9a00*/  @!P0 NANOSLEEP.SYNCS 0x989680 ;  /* 0x009896800000895d */ /* 0x008fea0003900000 */
[----:B------:R-:W3:Y:S02]  /*9a10*/  @!P0 SYNCS.PHASECHK.TRANS64 P0, [R0+URZ+0xa8], R2 ;  /* 0x0000a802000085a7 */ /* 0x000ee400080010ff */
[----:B---3--:R-:W-:Y:S05]  /*9a20*/  @!P0 BRA `(.L_x_172) ;  /* 0xfffffffc00f08947 */ /* 0x008fea000383ffff */
[----:B------:R-:W-:Y:S05]  /*9a30*/  BRA `(.L_x_79) ;  /* 0xffffffa800b47947 */ /* 0x000fea000383ffff */
.L_x_83:
[----:B------:R-:W-:Y:S07]  /*9a40*/  MOV R0, UR4 ;  /* 0x0000000400007c02 */ /* 0x000fee0008000f00 */
.L_x_173:
[----:B-1----:R1:W2:Y:S02]  /*9a50*/  SYNCS.PHASECHK.TRANS64.TRYWAIT P0, [R0+URZ+0x80], R20 ;  /* 0x00008014000075a7 */ /* 0x0022a400080011ff */
[----:B--2---:R-:W-:Y:S05]  /*9a60*/  @!P0 NANOSLEEP.SYNCS 0x989680 ;  /* 0x009896800000895d */ /* 0x004fea0003900000 */
[----:B------:R-:W2:Y:S02]  /*9a70*/  @!P0 SYNCS.PHASECHK.TRANS64 P0, [R0+URZ+0x80], R20 ;  /* 0x00008014000085a7 */ /* 0x000ea400080010ff */
[----:B--2---:R-:W-:Y:S05]  /*9a80*/  @!P0 BRA `(.L_x_173) ;  /* 0xfffffffc00f08947 */ /* 0x004fea000383ffff */
[----:B------:R-:W-:Y:S05]  /*9a90*/  BRA `(.L_x_174) ;  /* 0xffffffac00307947 */ /* 0x000fea000383ffff */
.L_x_84:
[----:B------:R-:W-:Y:S07]  /*9aa0*/  MOV R0, UR4 ;  /* 0x0000000400007c02 */ /* 0x000fee0008000f00 */
.L_x_175:
[----:B-1----:R1:W2:Y:S02]  /*9ab0*/  SYNCS.PHASECHK.TRANS64.TRYWAIT P0, [R0+URZ+0x88], R20 ;  /* 0x00008814000075a7 */ /* 0x0022a400080011ff */
[----:B--2---:R-:W-:Y:S05]  /*9ac0*/  @!P0 NANOSLEEP.SYNCS 0x989680 ;  /* 0x009896800000895d */ /* 0x004fea0003900000 */
[----:B------:R-:W2:Y:S02]  /*9ad0*/  @!P0 SYNCS.PHASECHK.TRANS64 P0, [R0+URZ+0x88], R20 ;  /* 0x00008814000085a7 */ /* 0x000ea400080010ff */
[----:B--2---:R-:W-:Y:S05]  /*9ae0*/  @!P0 BRA `(.L_x_175) ;  /* 0xfffffffc00f08947 */ /* 0x004fea000383ffff */
[----:B------:R-:W-:Y:S05]  /*9af0*/  BRA `(.L_x_176) ;  /* 0xffffffac00687947 */ /* 0x000fea000383ffff */
.L_x_85:
[----:B------:R-:W-:Y:S07]  /*9b00*/  MOV R0, UR4 ;  /* 0x0000000400007c02 */ /* 0x000fee0008000f00 */
.L_x_177:
[----:B-1----:R1:W2:Y:S02]  /*9b10*/  SYNCS.PHASECHK.TRANS64.TRYWAIT P0, [R0+URZ+0x90], R20 ;  /* 0x00009014000075a7 */ /* 0x0022a400080011ff */
[----:B--2---:R-:W-:Y:S05]  /*9b20*/  @!P0 NANOSLEEP.SYNCS 0x989680 ;  /* 0x009896800000895d */ /* 0x004fea0003900000 */
[----:B------:R-:W2:Y:S02]  /*9b30*/  @!P0 SYNCS.PHASECHK.TRANS64 P0, [R0+URZ+0x90], R20 ;  /* 0x00009014000085a7 */ /* 0x000ea400080010ff */
[----:B--2---:R-:W-:Y:S05]  /*9b40*/  @!P0 BRA `(.L_x_177) ;  /* 0xfffffffc00f08947 */ /* 0x004fea000383ffff */
[----:B------:R-:W-:Y:S05]  /*9b50*/  BRA `(.L_x_178) ;  /* 0xffffffac00ac7947 */ /* 0x000fea000383ffff */
.L_x_86:
[----:B------:R-:W-:Y:S07]  /*9b60*/  MOV R0, UR4 ;  /* 0x0000000400007c02 */ /* 0x000fee0008000f00 */
.L_x_179:
[----:B-1----:R1:W2:Y:S02]  /*9b70*/  SYNCS.PHASECHK.TRANS64.TRYWAIT P0, [R0+URZ+0x98], R20 ;  /* 0x00009814000075a7 */ /* 0x0022a400080011ff */
[----:B--2---:R-:W-:Y:S05]  /*9b80*/  @!P0 NANOSLEEP.SYNCS 0x989680 ;  /* 0x009896800000895d */ /* 0x004fea0003900000 */
[----:B------:R-:W2:Y:S02]  /*9b90*/  @!P0 SYNCS.PHASECHK.TRANS64 P0, [R0+URZ+0x98], R20 ;  /* 0x00009814000085a7 */ /* 0x000ea400080010ff */
[----:B--2---:R-:W-:Y:S05]  /*9ba0*/  @!P0 BRA `(.L_x_179) ;  /* 0xfffffffc00f08947 */ /* 0x004fea000383ffff */
[----:B------:R-:W-:Y:S05]  /*9bb0*/  BRA `(.L_x_180) ;  /* 0xffffffb000307947 */ /* 0x000fea000383ffff */
.L_x_88:
[----:B------:R-:W-:-:S07]  /*9bc0*/  MOV R0, UR4 ;  /* 0x0000000400007c02 */ /* 0x000fce0008000f00 */
.L_x_181:
[----:B-1----:R1:W3:Y:S02]  /*9bd0*/  SYNCS.PHASECHK.TRANS64.TRYWAIT P0, [R0+URZ+0x80], R2 ;  /* 0x00008002000075a7 */ /* 0x0022e400080011ff */
[----:B---3--:R-:W-:Y:S05]  /*9be0*/  @!P0 NANOSLEEP.SYNCS 0x989680 ;  /* 0x009896800000895d */ /* 0x008fea0003900000 */
[----:B------:R-:W3:Y:S02]  /*9bf0*/  @!P0 SYNCS.PHASECHK.TRANS64 P0, [R0+URZ+0x80], R2 ;  /* 0x00008002000085a7 */ /* 0x000ee400080010ff */
[----:B---3--:R-:W-:Y:S05]  /*9c00*/  @!P0 BRA `(.L_x_181) ;  /* 0xfffffffc00f08947 */ /* 0x008fea000383ffff */
[----:B------:R-:W-:Y:S05]  /*9c10*/  BRA `(.L_x_182) ;  /* 0xffffffb000a07947 */ /* 0x000fea000383ffff */
.L_x_89:
[----:B-1----:R-:W-:-:S07]  /*9c20*/  MOV R0, UR4 ;  /* 0x0000000400007c02 */ /* 0x002fce0008000f00 */
.L_x_183:
[----:B-1----:R1:W3:Y:S02]  /*9c30*/  SYNCS.PHASECHK.TRANS64.TRYWAIT P0, [R0+URZ+0x88], R2 ;  /* 0x00008802000075a7 */ /* 0x0022e400080011ff */
[----:B---3--:R-:W-:Y:S05]  /*9c40*/  @!P0 NANOSLEEP.SYNCS 0x989680 ;  /* 0x009896800000895d */ /* 0x008fea0003900000 */
[----:B------:R-:W3:Y:S02]  /*9c50*/  @!P0 SYNCS.PHASECHK.TRANS64 P0, [R0+URZ+0x88], R2 ;  /* 0x00008802000085a7 */ /* 0x000ee400080010ff */
[----:B---3--:R-:W-:Y:S05]  /*9c60*/  @!P0 BRA `(.L_x_183) ;  /* 0xfffffffc00f08947 */ /* 0x008fea000383ffff */
[----:B------:R-:W-:Y:S05]  /*9c70*/  BRA `(.L_x_184) ;  /* 0xffffffb000907947 */ /* 0x000fea000383ffff */
.L_x_90:
[----:B-1----:R-:W-:-:S07]  /*9c80*/  MOV R0, UR4 ;  /* 0x0000000400007c02 */ /* 0x002fce0008000f00 */
.L_x_185:
[----:B-1----:R1:W3:Y:S02]  /*9c90*/  SYNCS.PHASECHK.TRANS64.TRYWAIT P0, [R0+URZ+0x90], R2 ;  /* 0x00009002000075a7 */ /* 0x0022e400080011ff */
[----:B---3--:R-:W-:Y:S05]  /*9ca0*/  @!P0 NANOSLEEP.SYNCS 0x989680 ;  /* 0x009896800000895d */ /* 0x008fea0003900000 */
[----:B------:R-:W3:Y:S02]  /*9cb0*/  @!P0 SYNCS.PHASECHK.TRANS64 P0, [R0+URZ+0x90], R2 ;  /* 0x00009002000085a7 */ /* 0x000ee400080010ff */
[----:B---3--:R-:W-:Y:S05]  /*9cc0*/  @!P0 BRA `(.L_x_185) ;  /* 0xfffffffc00f08947 */ /* 0x008fea000383ffff */
[----:B------:R-:W-:Y:S05]  /*9cd0*/  BRA `(.L_x_186) ;  /* 0xffffffb000807947 */ /* 0x000fea000383ffff */
.L_x_92:
[----:B--2---:R2:W4:Y:S02]  /*9ce0*/  SYNCS.PHASECHK.TRANS64.TRYWAIT P0, [R0+URZ+0xb0], R2 ;  /* 0x0000b002000075a7 */ /* 0x00452400080011ff */
[----:B----4-:R-:W-:Y:S05]  /*9cf0*/  @!P0 NANOSLEEP.SYNCS 0x989680 ;  /* 0x009896800000895d */ /* 0x010fea0003900000 */
[----:B------:R-:W4:Y:S02]  /*9d00*/  @!P0 SYNCS.PHASECHK.TRANS64 P0, [R0+URZ+0xb0], R2 ;  /* 0x0000b002000085a7 */ /* 0x000f2400080010ff */
[----:B----4-:R-:W-:Y:S05]  /*9d10*/  @!P0 BRA `(.L_x_92) ;  /* 0xfffffffc00f08947 */ /* 0x010fea000383ffff */
[----:B------:R-:W-:Y:S05]  /*9d20*/  BRA `(.L_x_187) ;  /* 0xffffffb400487947 */ /* 0x000fea000383ffff */
.L_x_103:
[----:B-1----:R-:W-:Y:S04]  /*9d30*/  MOV R2, UR48 ;  /* 0x0000003000027c02 */ /* 0x002fe80008000f00 */
[----:B------:R1:W3:Y:S03]  /*9d40*/  SYNCS.PHASECHK.TRANS64.TRYWAIT P1, [R2+URZ+0x60], R3 ;  /* 0x00006003020075a7 */ /* 0x0002e600080211ff */
[----:B---3--:R-:W-:Y:S05]  /*9d50*/  @!P1 NANOSLEEP.SYNCS 0x989680 ;  /* 0x009896800000995d */ /* 0x008fea0003900000 */
[----:B------:R-:W3:Y:S02]  /*9d60*/  @!P1 SYNCS.PHASECHK.TRANS64 P1, [R2+URZ+0x60], R3 ;  /* 0x00006003020095a7 */ /* 0x000ee400080210ff */
[----:B---3--:R-:W-:Y:S05]  /*9d70*/  @!P1 BRA `(.L_x_103) ;  /* 0xfffffffc00ec9947 */ /* 0x008fea000383ffff */
[----:B------:R-:W-:Y:S05]  /*9d80*/  BRA `(.L_x_102) ;  /* 0xffffffc000547947 */ /* 0x000fea000383ffff */
.L_x_105:
[----:B-1----:R1:W4:Y:S02]  /*9d90*/  SYNCS.PHASECHK.TRANS64.TRYWAIT P0, [R64+URZ+0xd0], R0 ;  /* 0x0000d000400075a7 */ /* 0x00232400080011ff */
[----:B----4-:R-:W-:Y:S05]  /*9da0*/  @!P0 NANOSLEEP.SYNCS 0x989680 ;  /* 0x009896800000895d */ /* 0x010fea0003900000 */
[----:B------:R-:W4:Y:S02]  /*9db0*/  @!P0 SYNCS.PHASECHK.TRANS64 P0, [R64+URZ+0xd0], R0 ;  /* 0x0000d000400085a7 */ /* 0x000f2400080010ff */
[----:B----4-:R-:W-:Y:S05]  /*9dc0*/  @!P0 BRA `(.L_x_105) ;  /* 0xfffffffc00f08947 */ /* 0x010fea000383ffff */
[----:B------:R-:W-:Y:S05]  /*9dd0*/  BRA `(.L_x_104) ;  /* 0xffffffc0007c7947 */ /* 0x000fea000383ffff */
.L_x_114:
[----:B--2---:R2:W4:Y:S02]  /*9de0*/  SYNCS.PHASECHK.TRANS64.TRYWAIT P0, [R2+URZ+0x60], R0 ;  /* 0x00006000020075a7 */ /* 0x00452400080011ff */
[----:B----4-:R-:W-:Y:S05]  /*9df0*/  @!P0 NANOSLEEP.SYNCS 0x989680 ;  /* 0x009896800000895d */ /* 0x010fea0003900000 */
[----:B------:R-:W4:Y:S02]  /*9e00*/  @!P0 SYNCS.PHASECHK.TRANS64 P0, [R2+URZ+0x60], R0 ;  /* 0x00006000020085a7 */ /* 0x000f2400080010ff */
[----:B----4-:R-:W-:Y:S05]  /*9e10*/  @!P0 BRA `(.L_x_114) ;  /* 0xfffffffc00f08947 */ /* 0x010fea000383ffff */
[----:B------:R-:W-:Y:S05]  /*9e20*/  BRA `(.L_x_113) ;  /* 0xffffffcc00587947 */ /* 0x000fea000383ffff */
.L_x_122:
[----:B--2---:R2:W4:Y:S02]  /*9e30*/  SYNCS.PHASECHK.TRANS64.TRYWAIT P0, [R0+URZ+0x60], R6 ;  /* 0x00006006000075a7 */ /* 0x00452400080011ff */
[----:B----4-:R-:W-:Y:S05]  /*9e40*/  @!P0 NANOSLEEP.SYNCS 0x989680 ;  /* 0x009896800000895d */ /* 0x010fea0003900000 */
[----:B------:R-:W4:Y:S02]  /*9e50*/  @!P0 SYNCS.PHASECHK.TRANS64 P0, [R0+URZ+0x60], R6 ;  /* 0x00006006000085a7 */ /* 0x000f2400080010ff */
[----:B----4-:R-:W-:Y:S05]  /*9e60*/  @!P0 BRA `(.L_x_122) ;  /* 0xfffffffc00f08947 */ /* 0x010fea000383ffff */
[----:B------:R-:W-:Y:S05]  /*9e70*/  BRA `(.L_x_121) ;  /* 0xffffffd800587947 */ /* 0x000fea000383ffff */
.L_x_130:
[----:B--2---:R2:W4:Y:S02]  /*9e80*/  SYNCS.PHASECHK.TRANS64.TRYWAIT P0, [R0+URZ+0x60], R5 ;  /* 0x00006005000075a7 */ /* 0x00452400080011ff */
[----:B----4-:R-:W-:Y:S05]  /*9e90*/  @!P0 NANOSLEEP.SYNCS 0x989680 ;  /* 0x009896800000895d */ /* 0x010fea0003900000 */
[----:B------:R-:W4:Y:S02]  /*9ea0*/  @!P0 SYNCS.PHASECHK.TRANS64 P0, [R0+URZ+0x60], R5 ;  /* 0x00006005000085a7 */ /* 0x000f2400080010ff */
[----:B----4-:R-:W-:Y:S05]  /*9eb0*/  @!P0 BRA `(.L_x_130) ;  /* 0xfffffffc00f08947 */ /* 0x010fea000383ffff */
[----:B------:R-:W-:Y:S05]  /*9ec0*/  BRA `(.L_x_129) ;  /* 0xffffffe400587947 */ /* 0x000fea000383ffff */
        .weak           $__internal_0_$__cuda_sm10x_tcgen05_guardrail_trap_col_being_dealloced_not_returned_by_alloc
        .type           $__internal_0_$__cuda_sm10x_tcgen05_guardrail_trap_col_being_dealloced_not_returned_by_alloc,@function
        .size           $__internal_0_$__cuda_sm10x_tcgen05_guardrail_trap_col_being_dealloced_not_returned_by_alloc,($__internal_1_$__cuda_sm10x_tcgen05_guardrail_trap_phase_invalid_during_alloc - $__internal_0_$__cuda_sm10x_tcgen05_guardrail_trap_col_being_dealloced_not_returned_by_alloc)
$__internal_0_$__cuda_sm10x_tcgen05_guardrail_trap_col_being_dealloced_not_returned_by_alloc:
[----:B------:R-:W-:Y:S05]  /*9ed0*/  BPT.TRAP 0x1 ;  /* 0x000000040000795c */ /* 0x000fea0000300000 */
[----:B------:R-:W-:-:S04]  /*9ee0*/  HFMA2 R3, -RZ, RZ, 0, 0 ;  /* 0x00000000ff037431 */ /* 0x000fc800000001ff */
[----:B------:R-:W-:Y:S05]  /*9ef0*/  RET.REL.NODEC R2 `(_ZN7cutlass13device_kernelINS_4gemm6kernel13GemmUniversalIN4cute5tupleIJiiiiEEENS1_10collective13CollectiveMmaINS1_35MainloopSm100TmaUmmaWarpSpecializedILi6ELi2ELi4ENS5_IJNS4_1CILi1EEENSA_ILi4EEESB_EEEEENS5_IJNSA_ILi128EEESF_NSA_ILi64EEEEEENS_6half_tENS5_IJSB_llEEESI_SJ_NS4_8TiledMMAINS4_8MMA_AtomIJNS4_20SM100_MMA_F16BF16_SSISI_SI_fLi128ELi128ELNS4_4UMMA5MajorE1ELSO_1ELNSN_7ScaleInE0ELSP_0EEEEEENS4_6LayoutINS5_IJSB_SB_SB_EEENS5_IJNSA_ILi0EEESU_SU_EEEEENS5_IJNS4_10UnderscoreESX_SX_EEEEENS4_23SM90_TMA_LOAD_MULTICASTENS4_14ComposedLayoutINS4_7SwizzleILi3ELi4ELi3EEENS4_18smem_ptr_flag_bitsILi16EEENSS_INS5_IJSG_NSA_ILi8EEEEEENS5_IJSB_SG_EEEEEEEvNS4_8identityENS4_13SM90_TMA_LOADES1A_vS1B_EENS_8epilogue10collective18CollectiveEpilogueINS1E_23Sm100TmaWarpSpecializedILi4ELi2ELi32ELb1ELb0EEEJSH_NS5_IJNSS_ISF_SB_EENSS_INSA_ILi32EEESB_EEEEESI_NS5_IJlSB_lEEESI_S1N_NS1E_6fusion15FusionCallbacksIS1I_NS1O_17LinearCombinationISI_fSI_fLNS_15FloatRoundStyleE2EEESH_S1M_JEEENS4_5SM1004TMEM4LOAD26SM100_TMEM_LOAD_32dp32b32xES1C_NS11_INS12_ILi2ELi4ELi3EEES15_NSS_INS5_IJS16_S1K_EEENS5_IJS1K_SB_EEEEEEENS4_39AutoVectorizingCopyWithAssumedAlignmentILi128EEENS4_14SM90_TMA_STOREES22_S24_S24_EEEvvEEEEvNT_6ParamsE) ;  /* 0xffffff6002407950 */ /* 0x000fea0003c3ffff */
        .weak           $__internal_1_$__cuda_sm10x_tcgen05_guardrail_trap_phase_invalid_during_alloc
        .type           $__internal_1_$__cuda_sm10x_tcgen05_guardrail_trap_phase_invalid_during_alloc,@function
        .size           $__internal_1_$__cuda_sm10x_tcgen05_guardrail_trap_phase_invalid_during_alloc,($__internal_2_$__cuda_sm10x_tcgen05_guardrail_trap_unallocated_columns_being_dealloced - $__internal_1_$__cuda_sm10x_tcgen05_guardrail_trap_phase_invalid_during_alloc)
$__internal_1_$__cuda_sm10x_tcgen05_guardrail_trap_phase_invalid_during_alloc:
[----:B------:R-:W-:Y:S05]  /*9f00*/  BPT.TRAP 0x1 ;  /* 0x000000040000795c */ /* 0x000fea0000300000 */
[----:B------:R-:W-:-:S04]  /*9f10*/  MOV R3, 0x0 ;  /* 0x0000000000037802 */ /* 0x000fc80000000f00 */
[----:B------:R-:W-:Y:S05]  /*9f20*/  RET.REL.NODEC R2 `(_ZN7cutlass13device_kernelINS_4gemm6kernel13GemmUniversalIN4cute5tupleIJiiiiEEENS1_10collective13CollectiveMmaINS1_35MainloopSm100TmaUmmaWarpSpecializedILi6ELi2ELi4ENS5_IJNS4_1CILi1EEENSA_ILi4EEESB_EEEEENS5_IJNSA_ILi128EEESF_NSA_ILi64EEEEEENS_6half_tENS5_IJSB_llEEESI_SJ_NS4_8TiledMMAINS4_8MMA_AtomIJNS4_20SM100_MMA_F16BF16_SSISI_SI_fLi128ELi128ELNS4_4UMMA5MajorE1ELSO_1ELNSN_7ScaleInE0ELSP_0EEEEEENS4_6LayoutINS5_IJSB_SB_SB_EEENS5_IJNSA_ILi0EEESU_SU_EEEEENS5_IJNS4_10UnderscoreESX_SX_EEEEENS4_23SM90_TMA_LOAD_MULTICASTENS4_14ComposedLayoutINS4_7SwizzleILi3ELi4ELi3EEENS4_18smem_ptr_flag_bitsILi16EEENSS_INS5_IJSG_NSA_ILi8EEEEEENS5_IJSB_SG_EEEEEEEvNS4_8identityENS4_13SM90_TMA_LOADES1A_vS1B_EENS_8epilogue10collective18CollectiveEpilogueINS1E_23Sm100TmaWarpSpecializedILi4ELi2ELi32ELb1ELb0EEEJSH_NS5_IJNSS_ISF_SB_EENSS_INSA_ILi32EEESB_EEEEESI_NS5_IJlSB_lEEESI_S1N_NS1E_6fusion15FusionCallbacksIS1I_NS1O_17LinearCombinationISI_fSI_fLNS_15FloatRoundStyleE2EEESH_S1M_JEEENS4_5SM1004TMEM4LOAD26SM100_TMEM_LOAD_32dp32b32xES1C_NS11_INS12_ILi2ELi4ELi3EEES15_NSS_INS5_IJS16_S1K_EEENS5_IJS1K_SB_EEEEEEENS4_39AutoVectorizingCopyWithAssumedAlignmentILi128EEENS4_14SM90_TMA_STOREES22_S24_S24_EEEvvEEEEvNT_6ParamsE) ;  /* 0xffffff6002347950 */ /* 0x000fea0003c3ffff */
        .weak           $__internal_2_$__cuda_sm10x_tcgen05_guardrail_trap_unallocated_columns_being_dealloced
        .type           $__internal_2_$__cuda_sm10x_tcgen05_guardrail_trap_unallocated_columns_being_dealloced,@function
        .size           $__internal_2_$__cuda_sm10x_tcgen05_guardrail_trap_unallocated_columns_being_dealloced,(.L_x_189 - $__internal_2_$__cuda_sm10x_tcgen05_guardrail_trap_unallocated_columns_being_dealloced)
$__internal_2_$__cuda_sm10x_tcgen05_guardrail_trap_unallocated_columns_being_dealloced:
[----:B------:R-:W-:Y:S05]  /*9f30*/  BPT.TRAP 0x1 ;  /* 0x000000040000795c */ /* 0x000fea0000300000 */
[----:B------:R-:W-:-:S04]  /*9f40*/  HFMA2 R3, -RZ, RZ, 0, 0 ;  /* 0x00000000ff037431 */ /* 0x000fc800000001ff */
[----:B------:R-:W-:Y:S05]  /*9f50*/  RET.REL.NODEC R2 `(_ZN7cutlass13device_kernelINS_4gemm6kernel13GemmUniversalIN4cute5tupleIJiiiiEEENS1_10collective13CollectiveMmaINS1_35MainloopSm100TmaUmmaWarpSpecializedILi6ELi2ELi4ENS5_IJNS4_1CILi1EEENSA_ILi4EEESB_EEEEENS5_IJNSA_ILi128EEESF_NSA_ILi64EEEEEENS_6half_tENS5_IJSB_llEEESI_SJ_NS4_8TiledMMAINS4_8MMA_AtomIJNS4_20SM100_MMA_F16BF16_SSISI_SI_fLi128ELi128ELNS4_4UMMA5MajorE1ELSO_1ELNSN_7ScaleInE0ELSP_0EEEEEENS4_6LayoutINS5_IJSB_SB_SB_EEENS5_IJNSA_ILi0EEESU_SU_EEEEENS5_IJNS4_10UnderscoreESX_SX_EEEEENS4_23SM90_TMA_LOAD_MULTICASTENS4_14ComposedLayoutINS4_7SwizzleILi3ELi4ELi3EEENS4_18smem_ptr_flag_bitsILi16EEENSS_INS5_IJSG_NSA_ILi8EEEEEENS5_IJSB_SG_EEEEEEEvNS4_8identityENS4_13SM90_TMA_LOADES1A_vS1B_EENS_8epilogue10collective18CollectiveEpilogueINS1E_23Sm100TmaWarpSpecializedILi4ELi2ELi32ELb1ELb0EEEJSH_NS5_IJNSS_ISF_SB_EENSS_INSA_ILi32EEESB_EEEEESI_NS5_IJlSB_lEEESI_S1N_NS1E_6fusion15FusionCallbacksIS1I_NS1O_17LinearCombinationISI_fSI_fLNS_15FloatRoundStyleE2EEESH_S1M_JEEENS4_5SM1004TMEM4LOAD26SM100_TMEM_LOAD_32dp32b32xES1C_NS11_INS12_ILi2ELi4ELi3EEES15_NSS_INS5_IJS16_S1K_EEENS5_IJS1K_SB_EEEEEEENS4_39AutoVectorizingCopyWithAssumedAlignmentILi128EEENS4_14SM90_TMA_STOREES22_S24_S24_EEEvvEEEEvNT_6ParamsE) ;  /* 0xffffff6002287950 */ /* 0x000fea0003c3ffff */
.L_x_188:
[----:B------:R-:W-:-:S00]  /*9f60*/  BRA `(.L_x_188) ;  /* 0xfffffffc00fc7947 */ /* 0x000fc0000383ffff */
[----:B------:R-:W-:-:S00]  /*9f70*/  NOP ;  /* 0x0000000000007918 */ /* 0x000fc00000000000 */
        /* <DEDUP_REMOVED lines=8> */
.L_x_189:


//--------------------- .nv.global.init           --------------------------
	.section	.nv.global.init,"aw",@progbits
.nv.global.init:
	.type		$str$27,@object
	.size		$str$27,($str$28 - $str$27)
$str$27:
        /*0000*/ 	.byte	0x28, 0x61, 0x64, 0x64, 0x72, 0x65, 0x73, 0x73, 0x20, 0x26, 0x20, 0x6d, 0x61, 0x73, 0x6b, 0x29
        /*0010*/ 	.byte	0x20, 0x3d, 0x3d, 0x20, 0x30, 0x00
	.type		$str$28,@object
	.size		$str$28,($str$26 - $str$28)
$str$28:
        /*0016*/ 	.byte	0x2f, 0x74, 0x6d, 0x70, 0x2f, 0x63, 0x75, 0x74, 0x6c, 0x61, 0x73, 0x73, 0x5f, 0x73, 0x77, 0x65
        /*0026*/ 	.byte	0x65, 0x70, 0x5f, 0x73, 0x72, 0x63, 0x2f, 0x69, 0x6e, 0x63, 0x6c, 0x75, 0x64, 0x65, 0x2f, 0x63
        /*0036*/ 	.byte	0x75, 0x74, 0x65, 0x2f, 0x70, 0x6f, 0x69, 0x6e, 0x74, 0x65, 0x72, 0x5f, 0x66, 0x6c, 0x61, 0x67
        /*0046*/ 	.byte	0x67, 0x65, 0x64, 0x2e, 0x68, 0x70, 0x70, 0x00
	.type		$str$26,@object
	.size		$str$26,($str$25 - $str$26)
$str$26:
        /*004e*/ 	.byte	0x2f, 0x74, 0x6d, 0x70, 0x2f, 0x63, 0x75, 0x74, 0x6c, 0x61, 0x73, 0x73, 0x5f, 0x73, 0x77, 0x65
        /*005e*/ 	.byte	0x65, 0x70, 0x5f, 0x73, 0x72, 0x63, 0x2f, 0x69, 0x6e, 0x63, 0x6c, 0x75, 0x64, 0x65, 0x2f, 0x63
        /*006e*/ 	.byte	0x75, 0x74, 0x65, 0x2f, 0x61, 0x74, 0x6f, 0x6d, 0x2f, 0x63, 0x6f, 0x70, 0x79, 0x5f, 0x74, 0x72
        /*007e*/ 	.byte	0x61, 0x69, 0x74, 0x73, 0x5f, 0x73, 0x6d, 0x31, 0x30, 0x30, 0x2e, 0x68, 0x70, 0x70, 0x00
	.type		$str$25,@object
	.size		$str$25,(__unnamed_1 - $str$25)
$str$25:
        /*008d*/ 	.byte	0x28, 0x28, 0x75, 0x69, 0x6e, 0x74, 0x33, 0x32, 0x5f, 0x74, 0x28, 0x74, 0x68, 0x72, 0x65, 0x61
        /*009d*/ 	.byte	0x64, 0x49, 0x64, 0x78, 0x2e, 0x78, 0x29, 0x20, 0x2f, 0x20, 0x33, 0x32, 0x29, 0x20, 0x25, 0x20
        /*00ad*/ 	.byte	0x34, 0x29, 0x20, 0x3d, 0x3d, 0x20, 0x28, 0x28, 0x28, 0x74, 0x6d, 0x65, 0x6d, 0x5f, 0x61, 0x64
        /*00bd*/ 	.byte	0x64, 0x72, 0x20, 0x3e, 0x3e, 0x20, 0x31, 0x36, 0x29, 0x20, 0x2f, 0x20, 0x33, 0x32, 0x29, 0x20
        /*00cd*/ 	.byte	0x25, 0x20, 0x34, 0x29, 0x00
	.type		__unnamed_1,@object
	.size		__unnamed_1,(__unnamed_2 - __unnamed_1)
__unnamed_1:
        /*00d2*/ 	.byte	0x61, 0x75, 0x74, 0x6f, 0x20, 0x63, 0x75, 0x74, 0x65, 0x3a, 0x3a, 0x61, 0x73, 0x5f, 0x70, 0x6f
        /* <DEDUP_REMOVED lines=24> */
        /*0262*/ 	.byte	0x3e, 0x3e, 0x3e, 0x3e, 0x5d, 0x00
	.type		__unnamed_2,@object
	.size		__unnamed_2,(.L_2 - __unnamed_2)
__unnamed_2:
        /* <DEDUP_REMOVED lines=42> */
        /*0508*/ 	.byte	0x3e, 0x3e, 0x5d, 0x00
.L_2:


//--------------------- .nv.shared._ZN7cutlass13device_kernelINS_4gemm6kernel13GemmUniversalIN4cute5tupleIJiiiiEEENS1_10collective13CollectiveMmaINS1_35MainloopSm100TmaUmmaWarpSpecializedILi6ELi2ELi4ENS5_IJNS4_1CILi1EEENSA_ILi4EEESB_EEEEENS5_IJNSA_ILi128EEESF_NSA_ILi64EEEEEENS_6half_tENS5_IJSB_llEEESI_SJ_NS4_8TiledMMAINS4_8MMA_AtomIJNS4_20SM100_MMA_F16BF16_SSISI_SI_fLi128ELi128ELNS4_4UMMA5MajorE1ELSO_1ELNSN_7ScaleInE0ELSP_0EEEEEENS4_6LayoutINS5_IJSB_SB_SB_EEENS5_IJNSA_ILi0EEESU_SU_EEEEENS5_IJNS4_10UnderscoreESX_SX_EEEEENS4_23SM90_TMA_LOAD_MULTICASTENS4_14ComposedLayoutINS4_7SwizzleILi3ELi4ELi3EEENS4_18smem_ptr_flag_bitsILi16EEENSS_INS5_IJSG_NSA_ILi8EEEEEENS5_IJSB_SG_EEEEEEEvNS4_8identityENS4_13SM90_TMA_LOADES1A_vS1B_EENS_8epilogue10collective18CollectiveEpilogueINS1E_23Sm100TmaWarpSpecializedILi4ELi2ELi32ELb1ELb0EEEJSH_NS5_IJNSS_ISF_SB_EENSS_INSA_ILi32EEESB_EEEEESI_NS5_IJlSB_lEEESI_S1N_NS1E_6fusion15FusionCallbacksIS1I_NS1O_17LinearCombinationISI_fSI_fLNS_15FloatRoundStyleE2EEESH_S1M_JEEENS4_5SM1004TMEM4LOAD26SM100_TMEM_LOAD_32dp32b32xES1C_NS11_INS12_ILi2ELi4ELi3EEES15_NSS_INS5_IJS16_S1K_EEENS5_IJS1K_SB_EEEEEEENS4_39AutoVectorizingCopyWithAssumedAlignmentILi128EEENS4_14SM90_TMA_STOREES22_S24_S24_EEEvvEEEEvNT_6ParamsE --------------------------
	.section	.nv.shared._ZN7cutlass13device_kernelINS_4gemm6kernel13GemmUniversalIN4cute5tupleIJiiiiEEENS1_10collective13CollectiveMmaINS1_35MainloopSm100TmaUmmaWarpSpecializedILi6ELi2ELi4ENS5_IJNS4_1CILi1EEENSA_ILi4EEESB_EEEEENS5_IJNSA_ILi128EEESF_NSA_ILi64EEEEEENS_6half_tENS5_IJSB_llEEESI_SJ_NS4_8TiledMMAINS4_8MMA_AtomIJNS4_20SM100_MMA_F16BF16_SSISI_SI_fLi128ELi128ELNS4_4UMMA5MajorE1ELSO_1ELNSN_7ScaleInE0ELSP_0EEEEEENS4_6LayoutINS5_IJSB_SB_SB_EEENS5_IJNSA_ILi0EEESU_SU_EEEEENS5_IJNS4_10UnderscoreESX_SX_EEEEENS4_23SM90_TMA_LOAD_MULTICASTENS4_14ComposedLayoutINS4_7SwizzleILi3ELi4ELi3EEENS4_18smem_ptr_flag_bitsILi16EEENSS_INS5_IJSG_NSA_ILi8EEEEEENS5_IJSB_SG_EEEEEEEvNS4_8identityENS4_13SM90_TMA_LOADES1A_vS1B_EENS_8epilogue10collective18CollectiveEpilogueINS1E_23Sm100TmaWarpSpecializedILi4ELi2ELi32ELb1ELb0EEEJSH_NS5_IJNSS_ISF_SB_EENSS_INSA_ILi32EEESB_EEEEESI_NS5_IJlSB_lEEESI_S1N_NS1E_6fusion15FusionCallbacksIS1I_NS1O_17LinearCombinationISI_fSI_fLNS_15FloatRoundStyleE2EEESH_S1M_JEEENS4_5SM1004TMEM4LOAD26SM100_TMEM_LOAD_32dp32b32xES1C_NS11_INS12_ILi2ELi4ELi3EEES15_NSS_INS5_IJS16_S1K_EEENS5_IJS1K_SB_EEEEEEENS4_39AutoVectorizingCopyWithAssumedAlignmentILi128EEENS4_14SM90_TMA_STOREES22_S24_S24_EEEvvEEEEvNT_6ParamsE,"aw",@nobits
	.sectionflags	@""
	.align	16
	.zero		1024


//--------------------- .nv.shared.reserved.0     --------------------------
	.section	.nv.shared.reserved.0,"aw",@nobits
	.weak		__nv_reservedSMEM_offset_0_alias
	.size		__nv_reservedSMEM_offset_0_alias, 0, 64
	.other		__nv_reservedSMEM_offset_0_alias,@"STO_CUDA_RESERVED_SHARED STV_DEFAULT"
__nv_reservedSMEM_offset_0_alias:
	.zero		0
.nv.shared.reserved.0:
	.zero		64
	.weak		__nv_reservedSMEM_tcgen05_partition
	.type		__nv_reservedSMEM_tcgen05_partition,@object
	.size		__nv_reservedSMEM_tcgen05_partition,(.L_0 - __nv_reservedSMEM_tcgen05_partition)
__nv_reservedSMEM_tcgen05_partition:
	.zero		32
.L_0:


//--------------------- .nv.global                --------------------------
	.section	.nv.global,"aw",@nobits
.nv.global:
	.type		_ZN40_INTERNAL_606433d0_4_k_cu_5ace165f_329634cute1_E,@object
	.size		_ZN40_INTERNAL_606433d0_4_k_cu_5ace165f_329634cute1_E,(_ZN40_INTERNAL_606433d0_4_k_cu_5ace165f_329634cuda3std3__45__cpo6cbeginE - _ZN40_INTERNAL_606433d0_4_k_cu_5ace165f_329634cute1_E)
_ZN40_INTERNAL_606433d0_4_k_cu_5ace165f_329634cute1_E:
	.zero		1
	.type		_ZN40_INTERNAL_606433d0_4_k_cu_5ace165f_329634cuda3std3__45__cpo6cbeginE,@object
	.size		_ZN40_INTERNAL_606433d0_4_k_cu_5ace165f_329634cuda3std3__45__cpo6cbeginE,(_ZN40_INTERNAL_606433d0_4_k_cu_5ace165f_329634cuda3std3__48in_placeE - _ZN40_INTERNAL_606433d0_4_k_cu_5ace165f_329634cuda3std3__45__cpo6cbeginE)
_ZN40_INTERNAL_606433d0_4_k_cu_5ace165f_329634cuda3std3__45__cpo6cbeginE:
	.zero		1
	.type		_ZN40_INTERNAL_606433d0_4_k_cu_5ace165f_329634cuda3std3__48in_placeE,@object
	.size		_ZN40_INTERNAL_606433d0_4_k_cu_5ace165f_329634cuda3std3__48in_placeE,(_ZN40_INTERNAL_606433d0_4_k_cu_5ace165f_329634cuda3std6ranges3__45__cpo9iter_moveE - _ZN40_INTERNAL_606433d0_4_k_cu_5ace165f_329634cuda3std3__48in_placeE)
_ZN40_INTERNAL_606433d0_4_k_cu_5ace165f_329634cuda3std3__48in_placeE:
	.zero		1
	.type		_ZN40_INTERNAL_606433d0_4_k_cu_5ace165f_329634cuda3std6ranges3__45__cpo9iter_moveE,@object
	.size		_ZN40_INTERNAL_606433d0_4_k_cu_5ace165f_329634cuda3std6ranges3__45__cpo9iter_moveE,(_ZN40_INTERNAL_606433d0_4_k_cu_5ace165f_329634cuda3std3__45__cpo5beginE - _ZN40_INTERNAL_606433d0_4_k_cu_5ace165f_329634cuda3std6ranges3__45__cpo9iter_moveE)
_ZN40_INTERNAL_606433d0_4_k_cu_5ace165f_329634cuda3std6ranges3__45__cpo9iter_moveE:
	.zero		1
	.type		_ZN40_INTERNAL_606433d0_4_k_cu_5ace165f_329634cuda3std3__45__cpo5beginE,@object
	.size		_ZN40_INTERNAL_606433d0_4_k_cu_5ace165f_329634cuda3std3__45__cpo5beginE,(_ZN40_INTERNAL_606433d0_4_k_cu_5ace165f_329634cuda3std3__442_GLOBAL__N__606433d0_4_k_cu_5ace165f_329636ignoreE - _ZN40_INTERNAL_606433d0_4_k_cu_5ace165f_329634cuda3std3__45__cpo5beginE)
_ZN40_INTERNAL_606433d0_4_k_cu_5ace165f_329634cuda3std3__45__cpo5beginE:
	.zero		1
	.type		_ZN40_INTERNAL_606433d0_4_k_cu_5ace165f_329634cuda3std3__442_GLOBAL__N__606433d0_4_k_cu_5ace165f_329636ignoreE,@object
	.size		_ZN40_INTERNAL_606433d0_4_k_cu_5ace165f_329634cuda3std3__442_GLOBAL__N__606433d0_4_k_cu_5ace165f_329636ignoreE,(_ZN40_INTERNAL_606433d0_4_k_cu_5ace165f_329634cute7productE - _ZN40_INTERNAL_606433d0_4_k_cu_5ace165f_329634cuda3std3__442_GLOBAL__N__606433d0_4_k_cu_5ace165f_329636ignoreE)
_ZN40_INTERNAL_606433d0_4_k_cu_5ace165f_329634cuda3std3__442_GLOBAL__N__606433d0_4_k_cu_5ace165f_329636ignoreE:
	.zero		1
	.type		_ZN40_INTERNAL_606433d0_4_k_cu_5ace165f_329634cute7productE,@object
	.size		_ZN40_INTERNAL_606433d0_4_k_cu_5ace165f_329634cute7productE,(_ZN40_INTERNAL_606433d0_4_k_cu_5ace165f_329634cuda3std3__45__cpo3endE - _ZN40_INTERNAL_606433d0_4_k_cu_5ace165f_329634cute7productE)
_ZN40_INTERNAL_606433d0_4_k_cu_5ace165f_329634cute7productE:
	.zero		1
	.type		_ZN40_INTERNAL_606433d0_4_k_cu_5ace165f_329634cuda3std3__45__cpo3endE,@object
	.size		_ZN40_INTERNAL_606433d0_4_k_cu_5ace165f_329634cuda3std3__45__cpo3endE,(_ZN40_INTERNAL_606433d0_4_k_cu_5ace165f_329634cuda3std3__419piecewise_constructE - _ZN40_INTERNAL_606433d0_4_k_cu_5ace165f_329634cuda3std3__45__cpo3endE)
_ZN40_INTERNAL_606433d0_4_k_cu_5ace165f_329634cuda3std3__45__cpo3endE:
	.zero		1
	.type		_ZN40_INTERNAL_606433d0_4_k_cu_5ace165f_329634cuda3std3__419piecewise_constructE,@object
	.size		_ZN40_INTERNAL_606433d0_4_k_cu_5ace165f_329634cuda3std3__419piecewise_constructE,(_ZN40_INTERNAL_606433d0_4_k_cu_5ace165f_329634cuda3std3__45__cpo4cendE - _ZN40_INTERNAL_606433d0_4_k_cu_5ace165f_329634cuda3std3__419piecewise_constructE)
_ZN40_INTERNAL_606433d0_4_k_cu_5ace165f_329634cuda3std3__419piecewise_constructE:
	.zero		1
	.type		_ZN40_INTERNAL_606433d0_4_k_cu_5ace165f_329634cuda3std3__45__cpo4cendE,@object
	.size		_ZN40_INTERNAL_606433d0_4_k_cu_5ace165f_329634cuda3std3__45__cpo4cendE,(_ZN40_INTERNAL_606433d0_4_k_cu_5ace165f_329634cuda3std6ranges3__45__cpo4swapE - _ZN40_INTERNAL_606433d0_4_k_cu_5ace165f_329634cuda3std3__45__cpo4cendE)
_ZN40_INTERNAL_606433d0_4_k_cu_5ace165f_329634cuda3std3__45__cpo4cendE:
	.zero		1
	.type		_ZN40_INTERNAL_606433d0_4_k_cu_5ace165f_329634cuda3std6ranges3__45__cpo4swapE,@object
	.size		_ZN40_INTERNAL_606433d0_4_k_cu_5ace165f_329634cuda3std6ranges3__45__cpo4swapE,(.L_10 - _ZN40_INTERNAL_606433d0_4_k_cu_5ace165f_329634cuda3std6ranges3__45__cpo4swapE)
_ZN40_INTERNAL_606433d0_4_k_cu_5ace165f_329634cuda3std6ranges3__45__cpo4swapE:
	.zero		1
.L_10:


//--------------------- .nv.constant0._ZN7cutlass13device_kernelINS_4gemm6kernel13GemmUniversalIN4cute5tupleIJiiiiEEENS1_10collective13CollectiveMmaINS1_35MainloopSm100TmaUmmaWarpSpecializedILi6ELi2ELi4ENS5_IJNS4_1CILi1EEENSA_ILi4EEESB_EEEEENS5_IJNSA_ILi128EEESF_NSA_ILi64EEEEEENS_6half_tENS5_IJSB_llEEESI_SJ_NS4_8TiledMMAINS4_8MMA_AtomIJNS4_20SM100_MMA_F16BF16_SSISI_SI_fLi128ELi128ELNS4_4UMMA5MajorE1ELSO_1ELNSN_7ScaleInE0ELSP_0EEEEEENS4_6LayoutINS5_IJSB_SB_SB_EEENS5_IJNSA_ILi0EEESU_SU_EEEEENS5_IJNS4_10UnderscoreESX_SX_EEEEENS4_23SM90_TMA_LOAD_MULTICASTENS4_14ComposedLayoutINS4_7SwizzleILi3ELi4ELi3EEENS4_18smem_ptr_flag_bitsILi16EEENSS_INS5_IJSG_NSA_ILi8EEEEEENS5_IJSB_SG_EEEEEEEvNS4_8identityENS4_13SM90_TMA_LOADES1A_vS1B_EENS_8epilogue10collective18CollectiveEpilogueINS1E_23Sm100TmaWarpSpecializedILi4ELi2ELi32ELb1ELb0EEEJSH_NS5_IJNSS_ISF_SB_EENSS_INSA_ILi32EEESB_EEEEESI_NS5_IJlSB_lEEESI_S1N_NS1E_6fusion15FusionCallbacksIS1I_NS1O_17LinearCombinationISI_fSI_fLNS_15FloatRoundStyleE2EEESH_S1M_JEEENS4_5SM1004TMEM4LOAD26SM100_TMEM_LOAD_32dp32b32xES1C_NS11_INS12_ILi2ELi4ELi3EEES15_NSS_INS5_IJS16_S1K_EEENS5_IJS1K_SB_EEEEEEENS4_39AutoVectorizingCopyWithAssumedAlignmentILi128EEENS4_14SM90_TMA_STOREES22_S24_S24_EEEvvEEEEvNT_6ParamsE --------------------------
	.section	.nv.constant0._ZN7cutlass13device_kernelINS_4gemm6kernel13GemmUniversalIN4cute5tupleIJiiiiEEENS1_10collective13CollectiveMmaINS1_35MainloopSm100TmaUmmaWarpSpecializedILi6ELi2ELi4ENS5_IJNS4_1CILi1EEENSA_ILi4EEESB_EEEEENS5_IJNSA_ILi128EEESF_NSA_ILi64EEEEEENS_6half_tENS5_IJSB_llEEESI_SJ_NS4_8TiledMMAINS4_8MMA_AtomIJNS4_20SM100_MMA_F16BF16_SSISI_SI_fLi128ELi128ELNS4_4UMMA5MajorE1ELSO_1ELNSN_7ScaleInE0ELSP_0EEEEEENS4_6LayoutINS5_IJSB_SB_SB_EEENS5_IJNSA_ILi0EEESU_SU_EEEEENS5_IJNS4_10UnderscoreESX_SX_EEEEENS4_23SM90_TMA_LOAD_MULTICASTENS4_14ComposedLayoutINS4_7SwizzleILi3ELi4ELi3EEENS4_18smem_ptr_flag_bitsILi16EEENSS_INS5_IJSG_NSA_ILi8EEEEEENS5_IJSB_SG_EEEEEEEvNS4_8identityENS4_13SM90_TMA_LOADES1A_vS1B_EENS_8epilogue10collective18CollectiveEpilogueINS1E_23Sm100TmaWarpSpecializedILi4ELi2ELi32ELb1ELb0EEEJSH_NS5_IJNSS_ISF_SB_EENSS_INSA_ILi32EEESB_EEEEESI_NS5_IJlSB_lEEESI_S1N_NS1E_6fusion15FusionCallbacksIS1I_NS1O_17LinearCombinationISI_fSI_fLNS_15FloatRoundStyleE2EEESH_S1M_JEEENS4_5SM1004TMEM4LOAD26SM100_TMEM_LOAD_32dp32b32xES1C_NS11_INS12_ILi2ELi4ELi3EEES15_NSS_INS5_IJS16_S1K_EEENS5_IJS1K_SB_EEEEEEENS4_39AutoVectorizingCopyWithAssumedAlignmentILi128EEENS4_14SM90_TMA_STOREES22_S24_S24_EEEvvEEEEvNT_6ParamsE,"a",@progbits
	.sectionflags	@""
	.align	4
.nv.constant0._ZN7cutlass13device_kernelINS_4gemm6kernel13GemmUniversalIN4cute5tupleIJiiiiEEENS1_10collective13CollectiveMmaINS1_35MainloopSm100TmaUmmaWarpSpecializedILi6ELi2ELi4ENS5_IJNS4_1CILi1EEENSA_ILi4EEESB_EEEEENS5_IJNSA_ILi128EEESF_NSA_ILi64EEEEEENS_6half_tENS5_IJSB_llEEESI_SJ_NS4_8TiledMMAINS4_8MMA_AtomIJNS4_20SM100_MMA_F16BF16_SSISI_SI_fLi128ELi128ELNS4_4UMMA5MajorE1ELSO_1ELNSN_7ScaleInE0ELSP_0EEEEEENS4_6LayoutINS5_IJSB_SB_SB_EEENS5_IJNSA_ILi0EEESU_SU_EEEEENS5_IJNS4_10UnderscoreESX_SX_EEEEENS4_23SM90_TMA_LOAD_MULTICASTENS4_14ComposedLayoutINS4_7SwizzleILi3ELi4ELi3EEENS4_18smem_ptr_flag_bitsILi16EEENSS_INS5_IJSG_NSA_ILi8EEEEEENS5_IJSB_SG_EEEEEEEvNS4_8identityENS4_13SM90_TMA_LOADES1A_vS1B_EENS_8epilogue10collective18CollectiveEpilogueINS1E_23Sm100TmaWarpSpecializedILi4ELi2ELi32ELb1ELb0EEEJSH_NS5_IJNSS_ISF_SB_EENSS_INSA_ILi32EEESB_EEEEESI_NS5_IJlSB_lEEESI_S1N_NS1E_6fusion15FusionCallbacksIS1I_NS1O_17LinearCombinationISI_fSI_fLNS_15FloatRoundStyleE2EEESH_S1M_JEEENS4_5SM1004TMEM4LOAD26SM100_TMEM_LOAD_32dp32b32xES1C_NS11_INS12_ILi2ELi4ELi3EEES15_NSS_INS5_IJS16_S1K_EEENS5_IJS1K_SB_EEEEEEENS4_39AutoVectorizingCopyWithAssumedAlignmentILi128EEENS4_14SM90_TMA_STOREES22_S24_S24_EEEvvEEEEvNT_6ParamsE:
	.zero		2944


//--------------------- SYMBOLS --------------------------

	.type		.nv.reservedSmem.offset0,@object
	.size		.nv.reservedSmem.offset0,0x4
	.type		.nv.reservedSmem.cap,@object
	.size		.nv.reservedSmem.cap,0x4
	.type		__assertfail,@function
